	.target	sm_90a

	.elftype	@"ET_EXEC"


//--------------------- .note.nv.tkinfo           --------------------------
	.section	.note.nv.tkinfo,"",@"SHT_NOTE"
	.sectionflags	@"SHF_NOTE_NV_TKINFO"
	.tkinfo
        /*0018*/ 	.word	0x00000002
        /*0030*/ 	.string	""
        /*0030*/ 	.string	"ptxas"
        /*0030*/ 	.string	"Cuda compilation tools, release 13.0, V13.0.88"
        /*0030*/ 	.string	"Build cuda_13.0.r13.0/compiler.36424714_0"
        /*0030*/ 	.string	"-arch sm_90a -m 64 "



//--------------------- .note.nv.cuinfo           --------------------------
	.section	.note.nv.cuinfo,"",@"SHT_NOTE"
	.sectionflags	@"SHF_NOTE_NV_CUINFO"
        /*0018*/ 	.short	0x0002
        /*001a*/ 	.short	0x005a
        /*001c*/ 	.short	0x0082
	.zero		2


//--------------------- .nv.info                  --------------------------
	.section	.nv.info,"",@"SHT_CUDA_INFO"
	.align	4


	//----- nvinfo : EIATTR_REGCOUNT
	.align		4
        /*0000*/ 	.byte	0x04, 0x2f
        /*0002*/ 	.short	(.L_12 - .L_11)
	.align		4
.L_11:
        /*0004*/ 	.word	index@(_ZN7cutlass13device_kernelINS_4gemm6kernel13GemmUniversalIN4cute5tupleIJiiiiEEENS1_10collective13CollectiveMmaINS1_37MainloopSm90TmaGmmaWarpSpecializedFP8ILi25ENS5_IJNS4_1CILi2EEENSA_ILi1EEESC_EEENS1_32KernelTmaWarpSpecializedPingpongEEENS5_IJNSA_ILi64EEENSA_ILi8EEENSA_ILi128EEEEEENS_12float_e4m3_tENS5_IJlSC_lEEESK_SL_NS4_8TiledMMAINS4_8MMA_AtomIJNS4_4SM904GMMA29MMA_64x8x32_F32E4M3E4M3_SS_TNILNSP_7ScaleInE1ELSR_1EEEEEENS4_6LayoutINS5_IJSC_SC_SC_EEENS5_IJNSA_ILi0EEESW_SW_EEEEENS5_IJNS4_10UnderscoreESZ_SZ_EEEEENS4_13SM90_TMA_LOADENS4_14ComposedLayoutINS4_7SwizzleILi3ELi4ELi3EEENS4_18smem_ptr_flag_bitsILi8EEENSU_INS5_IJSH_SI_EEENS5_IJSI_SC_EEEEEEEvNS4_8identityENS4_23SM90_TMA_LOAD_MULTICASTES1B_vS1C_EENS_8epilogue10collective6detail29Sm90TmaWarpSpecializedAdapterINS1G_15DefaultEpilogueISK_SL_SL_NS1F_6thread17LinearCombinationISK_Li1EffLNS1K_9ScaleType4KindE0ELNS_15FloatRoundStyleE2ESK_EENS1_15EpilogueDefaultEEEEEvvEEEEvNT_6ParamsE)
        /*0008*/ 	.word	0x000000a8


	//----- nvinfo : EIATTR_FRAME_SIZE
	.align		4
.L_12:
        /*000c*/ 	.byte	0x04, 0x11
        /*000e*/ 	.short	(.L_14 - .L_13)
	.align		4
.L_13:
        /*0010*/ 	.word	index@(_ZN7cutlass13device_kernelINS_4gemm6kernel13GemmUniversalIN4cute5tupleIJiiiiEEENS1_10collective13CollectiveMmaINS1_37MainloopSm90TmaGmmaWarpSpecializedFP8ILi25ENS5_IJNS4_1CILi2EEENSA_ILi1EEESC_EEENS1_32KernelTmaWarpSpecializedPingpongEEENS5_IJNSA_ILi64EEENSA_ILi8EEENSA_ILi128EEEEEENS_12float_e4m3_tENS5_IJlSC_lEEESK_SL_NS4_8TiledMMAINS4_8MMA_AtomIJNS4_4SM904GMMA29MMA_64x8x32_F32E4M3E4M3_SS_TNILNSP_7ScaleInE1ELSR_1EEEEEENS4_6LayoutINS5_IJSC_SC_SC_EEENS5_IJNSA_ILi0EEESW_SW_EEEEENS5_IJNS4_10UnderscoreESZ_SZ_EEEEENS4_13SM90_TMA_LOADENS4_14ComposedLayoutINS4_7SwizzleILi3ELi4ELi3EEENS4_18smem_ptr_flag_bitsILi8EEENSU_INS5_IJSH_SI_EEENS5_IJSI_SC_EEEEEEEvNS4_8identityENS4_23SM90_TMA_LOAD_MULTICASTES1B_vS1C_EENS_8epilogue10collective6detail29Sm90TmaWarpSpecializedAdapterINS1G_15DefaultEpilogueISK_SL_SL_NS1F_6thread17LinearCombinationISK_Li1EffLNS1K_9ScaleType4KindE0ELNS_15FloatRoundStyleE2ESK_EENS1_15EpilogueDefaultEEEEEvvEEEEvNT_6ParamsE)
        /*0014*/ 	.word	0x00000000


	//----- nvinfo : EIATTR_MIN_STACK_SIZE
	.align		4
.L_14:
        /*0018*/ 	.byte	0x04, 0x12
        /*001a*/ 	.short	(.L_16 - .L_15)
	.align		4
.L_15:
        /*001c*/ 	.word	index@(_ZN7cutlass13device_kernelINS_4gemm6kernel13GemmUniversalIN4cute5tupleIJiiiiEEENS1_10collective13CollectiveMmaINS1_37MainloopSm90TmaGmmaWarpSpecializedFP8ILi25ENS5_IJNS4_1CILi2EEENSA_ILi1EEESC_EEENS1_32KernelTmaWarpSpecializedPingpongEEENS5_IJNSA_ILi64EEENSA_ILi8EEENSA_ILi128EEEEEENS_12float_e4m3_tENS5_IJlSC_lEEESK_SL_NS4_8TiledMMAINS4_8MMA_AtomIJNS4_4SM904GMMA29MMA_64x8x32_F32E4M3E4M3_SS_TNILNSP_7ScaleInE1ELSR_1EEEEEENS4_6LayoutINS5_IJSC_SC_SC_EEENS5_IJNSA_ILi0EEESW_SW_EEEEENS5_IJNS4_10UnderscoreESZ_SZ_EEEEENS4_13SM90_TMA_LOADENS4_14ComposedLayoutINS4_7SwizzleILi3ELi4ELi3EEENS4_18smem_ptr_flag_bitsILi8EEENSU_INS5_IJSH_SI_EEENS5_IJSI_SC_EEEEEEEvNS4_8identityENS4_23SM90_TMA_LOAD_MULTICASTES1B_vS1C_EENS_8epilogue10collective6detail29Sm90TmaWarpSpecializedAdapterINS1G_15DefaultEpilogueISK_SL_SL_NS1F_6thread17LinearCombinationISK_Li1EffLNS1K_9ScaleType4KindE0ELNS_15FloatRoundStyleE2ESK_EENS1_15EpilogueDefaultEEEEEvvEEEEvNT_6ParamsE)
        /*0020*/ 	.word	0x00000000
.L_16:


//--------------------- .nv.compat                --------------------------
	.section	.nv.compat,"",@"SHT_CUDA_COMPAT_INFO"
	.align	4
        /*0000*/ 	.byte	0x02, 0x09, 0x01, 0x00, 0x02, 0x02, 0x04, 0x00, 0x02, 0x05, 0x05, 0x00, 0x03, 0x07, 0x01, 0x01
        /*0010*/ 	.byte	0x02, 0x03, 0x01, 0x00, 0x02, 0x06, 0x01, 0x00, 0x04, 0x0b, 0x08, 0x00, 0x00, 0x00, 0x00, 0x00
        /*0020*/ 	.byte	0x00, 0x00, 0x00, 0x00


//--------------------- .nv.info._ZN7cutlass13device_kernelINS_4gemm6kernel13GemmUniversalIN4cute5tupleIJiiiiEEENS1_10collective13CollectiveMmaINS1_37MainloopSm90TmaGmmaWarpSpecializedFP8ILi25ENS5_IJNS4_1CILi2EEENSA_ILi1EEESC_EEENS1_32KernelTmaWarpSpecializedPingpongEEENS5_IJNSA_ILi64EEENSA_ILi8EEENSA_ILi128EEEEEENS_12float_e4m3_tENS5_IJlSC_lEEESK_SL_NS4_8TiledMMAINS4_8MMA_AtomIJNS4_4SM904GMMA29MMA_64x8x32_F32E4M3E4M3_SS_TNILNSP_7ScaleInE1ELSR_1EEEEEENS4_6LayoutINS5_IJSC_SC_SC_EEENS5_IJNSA_ILi0EEESW_SW_EEEEENS5_IJNS4_10UnderscoreESZ_SZ_EEEEENS4_13SM90_TMA_LOADENS4_14ComposedLayoutINS4_7SwizzleILi3ELi4ELi3EEENS4_18smem_ptr_flag_bitsILi8EEENSU_INS5_IJSH_SI_EEENS5_IJSI_SC_EEEEEEEvNS4_8identityENS4_23SM90_TMA_LOAD_MULTICASTES1B_vS1C_EENS_8epilogue10collective6detail29Sm90TmaWarpSpecializedAdapterINS1G_15DefaultEpilogueISK_SL_SL_NS1F_6thread17LinearCombinationISK_Li1EffLNS1K_9ScaleType4KindE0ELNS_15FloatRoundStyleE2ESK_EENS1_15EpilogueDefaultEEEEEvvEEEEvNT_6ParamsE --------------------------
	.section	.nv.info._ZN7cutlass13device_kernelINS_4gemm6kernel13GemmUniversalIN4cute5tupleIJiiiiEEENS1_10collective13CollectiveMmaINS1_37MainloopSm90TmaGmmaWarpSpecializedFP8ILi25ENS5_IJNS4_1CILi2EEENSA_ILi1EEESC_EEENS1_32KernelTmaWarpSpecializedPingpongEEENS5_IJNSA_ILi64EEENSA_ILi8EEENSA_ILi128EEEEEENS_12float_e4m3_tENS5_IJlSC_lEEESK_SL_NS4_8TiledMMAINS4_8MMA_AtomIJNS4_4SM904GMMA29MMA_64x8x32_F32E4M3E4M3_SS_TNILNSP_7ScaleInE1ELSR_1EEEEEENS4_6LayoutINS5_IJSC_SC_SC_EEENS5_IJNSA_ILi0EEESW_SW_EEEEENS5_IJNS4_10UnderscoreESZ_SZ_EEEEENS4_13SM90_TMA_LOADENS4_14ComposedLayoutINS4_7SwizzleILi3ELi4ELi3EEENS4_18smem_ptr_flag_bitsILi8EEENSU_INS5_IJSH_SI_EEENS5_IJSI_SC_EEEEEEEvNS4_8identityENS4_23SM90_TMA_LOAD_MULTICASTES1B_vS1C_EENS_8epilogue10collective6detail29Sm90TmaWarpSpecializedAdapterINS1G_15DefaultEpilogueISK_SL_SL_NS1F_6thread17LinearCombinationISK_Li1EffLNS1K_9ScaleType4KindE0ELNS_15FloatRoundStyleE2ESK_EENS1_15EpilogueDefaultEEEEEvvEEEEvNT_6ParamsE,"",@"SHT_CUDA_INFO"
	.sectionflags	@""
	.align	4


	//----- nvinfo : EIATTR_CUDA_API_VERSION
	.align		4
        /*0000*/ 	.byte	0x04, 0x37
        /*0002*/ 	.short	(.L_18 - .L_17)
.L_17:
        /*0004*/ 	.word	0x00000082


	//----- nvinfo : EIATTR_KPARAM_INFO
	.align		4
.L_18:
        /*0008*/ 	.byte	0x04, 0x17
        /*000a*/ 	.short	(.L_20 - .L_19)
.L_19:
        /*000c*/ 	.word	0x00000000
        /*0010*/ 	.short	0x0000
        /*0012*/ 	.short	0x0070
        /*0014*/ 	.byte	0x00, 0xf0, 0x01, 0x10


	//----- nvinfo : EIATTR_SPARSE_MMA_MASK
	.align		4
.L_20:
        /*0018*/ 	.byte	0x03, 0x50
        /*001a*/ 	.short	0x0000


	//----- nvinfo : EIATTR_MAXREG_COUNT
	.align		4
        /*001c*/ 	.byte	0x03, 0x1b
        /*001e*/ 	.short	0x00a8


	//----- nvinfo : EIATTR_NUM_BARRIERS
	.align		4
        /*0020*/ 	.byte	0x02, 0x4c
        /*0022*/ 	.byte	0x01
	.zero		1


	//----- nvinfo : EIATTR_MERCURY_ISA_VERSION
	.align		4
        /*0024*/ 	.byte	0x03, 0x5f
        /*0026*/ 	.short	0x0101


	//----- nvinfo : EIATTR_INT_WARP_WIDE_INSTR_OFFSETS
	.align		4
        /*0028*/ 	.byte	0x04, 0x31
        /*002a*/ 	.short	(.L_22 - .L_21)


	//   ....[0]....
.L_21:
        /*002c*/ 	.word	0x00000800


	//   ....[1]....
        /*0030*/ 	.word	0x00000810


	//   ....[2]....
        /*0034*/ 	.word	0x00000840


	//   ....[3]....
        /*0038*/ 	.word	0x00000990


	//   ....[4]....
        /*003c*/ 	.word	0x000009a0


	//   ....[5]....
        /*0040*/ 	.word	0x000009b0


	//   ....[6]....
        /*0044*/ 	.word	0x00000a30


	//   ....[7]....
        /*0048*/ 	.word	0x00000a90


	//   ....[8]....
        /*004c*/ 	.word	0x00002460


	//----- nvinfo : EIATTR_COOP_GROUP_MASK_REGIDS
	.align		4
.L_22:
        /*0050*/ 	.byte	0x04, 0x29
        /*0052*/ 	.short	(.L_24 - .L_23)


	//   ....[0]....
.L_23:
        /*0054*/ 	.word	0xffffffff


	//   ....[1]....
        /*0058*/ 	.word	0xffffffff


	//   ....[2]....
        /*005c*/ 	.word	0xffffffff


	//   ....[3]....
        /*0060*/ 	.word	0xffffffff


	//   ....[4]....
        /*0064*/ 	.word	0xffffffff


	//   ....[5]....
        /*0068*/ 	.word	0xffffffff


	//   ....[6]....
        /*006c*/ 	.word	0xffffffff


	//----- nvinfo : EIATTR_COOP_GROUP_INSTR_OFFSETS
	.align		4
.L_24:
        /*0070*/ 	.byte	0x04, 0x28
        /*0072*/ 	.short	(.L_26 - .L_25)


	//   ....[0]....
.L_25:
        /*0074*/ 	.word	0x00000060


	//   ....[1]....
        /*0078*/ 	.word	0x00000070


	//   ....[2]....
        /*007c*/ 	.word	0x00000130


	//   ....[3]....
        /*0080*/ 	.word	0x000005c0


	//   ....[4]....
        /*0084*/ 	.word	0x00000600


	//   ....[5]....
        /*0088*/ 	.word	0x00000680


	//   ....[6]....
        /*008c*/ 	.word	0x00000c10


	//----- nvinfo : EIATTR_REG_RECONFIG
	.align		4
.L_26:
        /*0090*/ 	.byte	0x01, 0x54
	.zero		2


	//----- nvinfo : EIATTR_MBARRIER_INSTR_OFFSETS
	.align		4
        /*0094*/ 	.byte	0x04, 0x39
        /*0096*/ 	.short	(.L_28 - .L_27)


	//   ....[0]....
.L_27:
        /*0098*/ 	.word	0x00000270
        /*009c*/ 	.word	0x000000ff
        /*00a0*/ 	.word	0x00000000
        /*00a4*/ 	.short	0x0100
        /*00a6*/ 	.byte	0x08
	.zero		1


	//   ....[1]....
        /*00a8*/ 	.word	0x00000280
        /*00ac*/ 	.word	0x000000ff
        /*00b0*/ 	.word	0x000000c8
        /*00b4*/ 	.short	0x0100
        /*00b6*/ 	.byte	0x08
	.zero		1


	//   ....[2]....
        /*00b8*/ 	.word	0x00000290
        /*00bc*/ 	.word	0x000000ff
        /*00c0*/ 	.word	0x00000008
        /*00c4*/ 	.short	0x0100
        /*00c6*/ 	.byte	0x08
	.zero		1


	//   ....[3]....
        /*00c8*/ 	.word	0x000002a0
        /*00cc*/ 	.word	0x000000ff
        /*00d0*/ 	.word	0x000000d0
        /*00d4*/ 	.short	0x0100
        /*00d6*/ 	.byte	0x08
	.zero		1


	//   ....[4]....
        /*00d8*/ 	.word	0x000002b0
        /*00dc*/ 	.word	0x000000ff
        /*00e0*/ 	.word	0x00000010
        /*00e4*/ 	.short	0x0100
        /*00e6*/ 	.byte	0x08
	.zero		1


	//   ....[5]....
        /*00e8*/ 	.word	0x000002c0
        /*00ec*/ 	.word	0x000000ff
        /*00f0*/ 	.word	0x000000d8
        /*00f4*/ 	.short	0x0100
        /*00f6*/ 	.byte	0x08
	.zero		1


	//   ....[6]....
        /*00f8*/ 	.word	0x000002d0
        /*00fc*/ 	.word	0x000000ff
        /*0100*/ 	.word	0x00000018
        /*0104*/ 	.short	0x0100
        /*0106*/ 	.byte	0x08
	.zero		1


	//   ....[7]....
        /*0108*/ 	.word	0x000002e0
        /*010c*/ 	.word	0x000000ff
        /*0110*/ 	.word	0x000000e0
        /*0114*/ 	.short	0x0100
        /*0116*/ 	.byte	0x08
	.zero		1


	//   ....[8]....
        /*0118*/ 	.word	0x000002f0
        /*011c*/ 	.word	0x000000ff
        /*0120*/ 	.word	0x00000020
        /*0124*/ 	.short	0x0100
        /*0126*/ 	.byte	0x08
	.zero		1


	//   ....[9]....
        /*0128*/ 	.word	0x00000300
        /*012c*/ 	.word	0x000000ff
        /*0130*/ 	.word	0x000000e8
        /*0134*/ 	.short	0x0100
        /*0136*/ 	.byte	0x08
	.zero		1


	//   ....[10]....
        /*0138*/ 	.word	0x00000310
        /*013c*/ 	.word	0x000000ff
        /*0140*/ 	.word	0x00000028
        /*0144*/ 	.short	0x0100
        /*0146*/ 	.byte	0x08
	.zero		1


	//   ....[11]....
        /*0148*/ 	.word	0x00000320
        /*014c*/ 	.word	0x000000ff
        /*0150*/ 	.word	0x000000f0
        /*0154*/ 	.short	0x0100
        /*0156*/ 	.byte	0x08
	.zero		1


	//   ....[12]....
        /*0158*/ 	.word	0x00000330
        /*015c*/ 	.word	0x000000ff
        /*0160*/ 	.word	0x00000030
        /*0164*/ 	.short	0x0100
        /*0166*/ 	.byte	0x08
	.zero		1


	//   ....[13]....
        /*0168*/ 	.word	0x00000340
        /*016c*/ 	.word	0x000000ff
        /*0170*/ 	.word	0x000000f8
        /*0174*/ 	.short	0x0100
        /*0176*/ 	.byte	0x08
	.zero		1


	//   ....[14]....
        /*0178*/ 	.word	0x00000350
        /*017c*/ 	.word	0x000000ff
        /*0180*/ 	.word	0x00000038
        /*0184*/ 	.short	0x0100
        /*0186*/ 	.byte	0x08
	.zero		1


	//   ....[15]....
        /*0188*/ 	.word	0x00000360
        /*018c*/ 	.word	0x000000ff
        /*0190*/ 	.word	0x00000100
        /*0194*/ 	.short	0x0100
        /*0196*/ 	.byte	0x08
	.zero		1


	//   ....[16]....
        /*0198*/ 	.word	0x00000370
        /*019c*/ 	.word	0x000000ff
        /*01a0*/ 	.word	0x00000040
        /*01a4*/ 	.short	0x0100
        /*01a6*/ 	.byte	0x08
	.zero		1


	//   ....[17]....
        /*01a8*/ 	.word	0x00000380
        /*01ac*/ 	.word	0x000000ff
        /*01b0*/ 	.word	0x00000108
        /*01b4*/ 	.short	0x0100
        /*01b6*/ 	.byte	0x08
	.zero		1


	//   ....[18]....
        /*01b8*/ 	.word	0x00000390
        /*01bc*/ 	.word	0x000000ff
        /*01c0*/ 	.word	0x00000048
        /*01c4*/ 	.short	0x0100
        /*01c6*/ 	.byte	0x08
	.zero		1


	//   ....[19]....
        /*01c8*/ 	.word	0x000003a0
        /*01cc*/ 	.word	0x000000ff
        /*01d0*/ 	.word	0x00000110
        /*01d4*/ 	.short	0x0100
        /*01d6*/ 	.byte	0x08
	.zero		1


	//   ....[20]....
        /*01d8*/ 	.word	0x000003b0
        /*01dc*/ 	.word	0x000000ff
        /*01e0*/ 	.word	0x00000050
        /*01e4*/ 	.short	0x0100
        /*01e6*/ 	.byte	0x08
	.zero		1


	//   ....[21]....
        /*01e8*/ 	.word	0x000003c0
        /*01ec*/ 	.word	0x000000ff
        /*01f0*/ 	.word	0x00000118
        /*01f4*/ 	.short	0x0100
        /*01f6*/ 	.byte	0x08
	.zero		1


	//   ....[22]....
        /*01f8*/ 	.word	0x000003d0
        /*01fc*/ 	.word	0x000000ff
        /*0200*/ 	.word	0x00000058
        /*0204*/ 	.short	0x0100
        /*0206*/ 	.byte	0x08
	.zero		1


	//   ....[23]....
        /*0208*/ 	.word	0x000003e0
        /*020c*/ 	.word	0x000000ff
        /*0210*/ 	.word	0x00000120
        /*0214*/ 	.short	0x0100
        /*0216*/ 	.byte	0x08
	.zero		1


	//   ....[24]....
        /*0218*/ 	.word	0x000003f0
        /*021c*/ 	.word	0x000000ff
        /*0220*/ 	.word	0x00000060
        /*0224*/ 	.short	0x0100
        /*0226*/ 	.byte	0x08
	.zero		1


	//   ....[25]....
        /*0228*/ 	.word	0x00000400
        /*022c*/ 	.word	0x000000ff
        /*0230*/ 	.word	0x00000128
        /*0234*/ 	.short	0x0100
        /*0236*/ 	.byte	0x08
	.zero		1


	//   ....[26]....
        /*0238*/ 	.word	0x00000410
        /*023c*/ 	.word	0x000000ff
        /*0240*/ 	.word	0x00000068
        /*0244*/ 	.short	0x0100
        /*0246*/ 	.byte	0x08
	.zero		1


	//   ....[27]....
        /*0248*/ 	.word	0x00000420
        /*024c*/ 	.word	0x000000ff
        /*0250*/ 	.word	0x00000130
        /*0254*/ 	.short	0x0100
        /*0256*/ 	.byte	0x08
	.zero		1


	//   ....[28]....
        /*0258*/ 	.word	0x00000430
        /*025c*/ 	.word	0x000000ff
        /*0260*/ 	.word	0x00000070
        /*0264*/ 	.short	0x0100
        /*0266*/ 	.byte	0x08
	.zero		1


	//   ....[29]....
        /*0268*/ 	.word	0x00000440
        /*026c*/ 	.word	0x000000ff
        /*0270*/ 	.word	0x00000138
        /*0274*/ 	.short	0x0100
        /*0276*/ 	.byte	0x08
	.zero		1


	//   ....[30]....
        /*0278*/ 	.word	0x00000450
        /*027c*/ 	.word	0x000000ff
        /*0280*/ 	.word	0x00000078
        /*0284*/ 	.short	0x0100
        /*0286*/ 	.byte	0x08
	.zero		1


	//   ....[31]....
        /*0288*/ 	.word	0x00000460
        /*028c*/ 	.word	0x000000ff
        /*0290*/ 	.word	0x00000140
        /*0294*/ 	.short	0x0100
        /*0296*/ 	.byte	0x08
	.zero		1


	//   ....[32]....
        /*0298*/ 	.word	0x00000470
        /*029c*/ 	.word	0x000000ff
        /*02a0*/ 	.word	0x00000080
        /*02a4*/ 	.short	0x0100
        /*02a6*/ 	.byte	0x08
	.zero		1


	//   ....[33]....
        /*02a8*/ 	.word	0x00000480
        /*02ac*/ 	.word	0x000000ff
        /*02b0*/ 	.word	0x00000148
        /*02b4*/ 	.short	0x0100
        /*02b6*/ 	.byte	0x08
	.zero		1


	//   ....[34]....
        /*02b8*/ 	.word	0x00000490
        /*02bc*/ 	.word	0x000000ff
        /*02c0*/ 	.word	0x00000088
        /*02c4*/ 	.short	0x0100
        /*02c6*/ 	.byte	0x08
	.zero		1


	//   ....[35]....
        /*02c8*/ 	.word	0x000004a0
        /*02cc*/ 	.word	0x000000ff
        /*02d0*/ 	.word	0x00000150
        /*02d4*/ 	.short	0x0100
        /*02d6*/ 	.byte	0x08
	.zero		1


	//   ....[36]....
        /*02d8*/ 	.word	0x000004b0
        /*02dc*/ 	.word	0x000000ff
        /*02e0*/ 	.word	0x00000090
        /*02e4*/ 	.short	0x0100
        /*02e6*/ 	.byte	0x08
	.zero		1


	//   ....[37]....
        /*02e8*/ 	.word	0x000004c0
        /*02ec*/ 	.word	0x000000ff
        /*02f0*/ 	.word	0x00000158
        /*02f4*/ 	.short	0x0100
        /*02f6*/ 	.byte	0x08
	.zero		1


	//   ....[38]....
        /*02f8*/ 	.word	0x000004d0
        /*02fc*/ 	.word	0x000000ff
        /*0300*/ 	.word	0x00000098
        /*0304*/ 	.short	0x0100
        /*0306*/ 	.byte	0x08
	.zero		1


	//   ....[39]....
        /*0308*/ 	.word	0x000004e0
        /*030c*/ 	.word	0x000000ff
        /*0310*/ 	.word	0x00000160
        /*0314*/ 	.short	0x0100
        /*0316*/ 	.byte	0x08
	.zero		1


	//   ....[40]....
        /*0318*/ 	.word	0x000004f0
        /*031c*/ 	.word	0x000000ff
        /*0320*/ 	.word	0x000000a0
        /*0324*/ 	.short	0x0100
        /*0326*/ 	.byte	0x08
	.zero		1


	//   ....[41]....
        /*0328*/ 	.word	0x00000500
        /*032c*/ 	.word	0x000000ff
        /*0330*/ 	.word	0x00000168
        /*0334*/ 	.short	0x0100
        /*0336*/ 	.byte	0x08
	.zero		1


	//   ....[42]....
        /*0338*/ 	.word	0x00000510
        /*033c*/ 	.word	0x000000ff
        /*0340*/ 	.word	0x000000a8
        /*0344*/ 	.short	0x0100
        /*0346*/ 	.byte	0x08
	.zero		1


	//   ....[43]....
        /*0348*/ 	.word	0x00000520
        /*034c*/ 	.word	0x000000ff
        /*0350*/ 	.word	0x00000170
        /*0354*/ 	.short	0x0100
        /*0356*/ 	.byte	0x08
	.zero		1


	//   ....[44]....
        /*0358*/ 	.word	0x00000530
        /*035c*/ 	.word	0x000000ff
        /*0360*/ 	.word	0x000000b0
        /*0364*/ 	.short	0x0100
        /*0366*/ 	.byte	0x08
	.zero		1


	//   ....[45]....
        /*0368*/ 	.word	0x00000540
        /*036c*/ 	.word	0x000000ff
        /*0370*/ 	.word	0x00000178
        /*0374*/ 	.short	0x0100
        /*0376*/ 	.byte	0x08
	.zero		1


	//   ....[46]....
        /*0378*/ 	.word	0x00000550
        /*037c*/ 	.word	0x000000ff
        /*0380*/ 	.word	0x000000b8
        /*0384*/ 	.short	0x0100
        /*0386*/ 	.byte	0x08
	.zero		1


	//   ....[47]....
        /*0388*/ 	.word	0x00000560
        /*038c*/ 	.word	0x000000ff
        /*0390*/ 	.word	0x00000180
        /*0394*/ 	.short	0x0100
        /*0396*/ 	.byte	0x08
	.zero		1


	//   ....[48]....
        /*0398*/ 	.word	0x00000570
        /*039c*/ 	.word	0x000000ff
        /*03a0*/ 	.word	0x000000c0
        /*03a4*/ 	.short	0x0100
        /*03a6*/ 	.byte	0x08
	.zero		1


	//   ....[49]....
        /*03a8*/ 	.word	0x00000580
        /*03ac*/ 	.word	0x000000ff
        /*03b0*/ 	.word	0x00000188
        /*03b4*/ 	.short	0x0100
        /*03b6*/ 	.byte	0x08
	.zero		1


	//   ....[50]....
        /*03b8*/ 	.word	0x00000ae0
        /*03bc*/ 	.word	0x000000ff
        /*03c0*/ 	.word	0x000001c0
        /*03c4*/ 	.short	0x0100
        /*03c6*/ 	.byte	0x08
	.zero		1


	//   ....[51]....
        /*03c8*/ 	.word	0x00000b70
        /*03cc*/ 	.word	0x000000ff
        /*03d0*/ 	.word	0x000001c8
        /*03d4*/ 	.short	0x0100
        /*03d6*/ 	.byte	0x08
	.zero		1


	//   ....[52]....
        /*03d8*/ 	.word	0x00000b90
        /*03dc*/ 	.word	0x000000ff
        /*03e0*/ 	.word	0x000001a0
        /*03e4*/ 	.short	0x0100
        /*03e6*/ 	.byte	0x09
	.zero		1


	//   ....[53]....
        /*03e8*/ 	.word	0x00000ba0
        /*03ec*/ 	.word	0x000000ff
        /*03f0*/ 	.word	0x000001a8
        /*03f4*/ 	.short	0x0100
        /*03f6*/ 	.byte	0x09
	.zero		1


	//   ....[54]....
        /*03f8*/ 	.word	0x00000bb0
        /*03fc*/ 	.word	0x000000ff
        /*0400*/ 	.word	0x000001b0
        /*0404*/ 	.short	0x0100
        /*0406*/ 	.byte	0x09
	.zero		1


	//   ....[55]....
        /*0408*/ 	.word	0x00000bc0
        /*040c*/ 	.word	0x000000ff
        /*0410*/ 	.word	0x000001b8
        /*0414*/ 	.short	0x0100
        /*0416*/ 	.byte	0x09
	.zero		1


	//   ....[56]....
        /*0418*/ 	.word	0x000019f0
        /*041c*/ 	.word	0x000000ff
        /*0420*/ 	.word	0xfffffff8
        /*0424*/ 	.short	0x010a
        /*0426*/ 	.byte	0x11
	.zero		1


	//   ....[57]....
        /*0428*/ 	.word	0x00001b20
        /*042c*/ 	.word	0x000000ff
        /*0430*/ 	.word	0x00000000
        /*0434*/ 	.short	0x010a
        /*0436*/ 	.byte	0x06
	.zero		1


	//   ....[58]....
        /*0438*/ 	.word	0x00001b60
        /*043c*/ 	.word	0x000000ff
        /*0440*/ 	.word	0x00000000
        /*0444*/ 	.short	0x010a
        /*0446*/ 	.byte	0x06
	.zero		1


	//   ....[59]....
        /*0448*/ 	.word	0x00001f10
        /*044c*/ 	.word	0x000000ff
        /*0450*/ 	.word	0x00000000
        /*0454*/ 	.short	0x010a
        /*0456*/ 	.byte	0x09
	.zero		1


	//   ....[60]....
        /*0458*/ 	.word	0x00001f50
        /*045c*/ 	.word	0x000000ff
        /*0460*/ 	.word	0x00000000
        /*0464*/ 	.short	0x010a
        /*0466*/ 	.byte	0x09
	.zero		1


	//   ....[61]....
        /*0468*/ 	.word	0x00002230
        /*046c*/ 	.word	0x00000014
        /*0470*/ 	.word	0x00000000
        /*0474*/ 	.short	0x0101
        /*0476*/ 	.byte	0x3f
	.zero		1


	//   ....[62]....
        /*0478*/ 	.word	0x000023f0
        /*047c*/ 	.word	0x00000011
        /*0480*/ 	.word	0x00000000
        /*0484*/ 	.short	0x0101
        /*0486*/ 	.byte	0x18
	.zero		1


	//   ....[63]....
        /*0488*/ 	.word	0x00002500
        /*048c*/ 	.word	0x00000010
        /*0490*/ 	.word	0x00000000
        /*0494*/ 	.short	0x0101
        /*0496*/ 	.byte	0x3f
	.zero		1


	//   ....[64]....
        /*0498*/ 	.word	0x000025c0
        /*049c*/ 	.word	0x000000ff
        /*04a0*/ 	.word	0x00000008
        /*04a4*/ 	.short	0x010a
        /*04a6*/ 	.byte	0x11
	.zero		1


	//   ....[65]....
        /*04a8*/ 	.word	0x00002ed0
        /*04ac*/ 	.word	0x00000010
        /*04b0*/ 	.word	0x00000000
        /*04b4*/ 	.short	0x0101
        /*04b6*/ 	.byte	0x18
	.zero		1


	//   ....[66]....
        /*04b8*/ 	.word	0x00003850
        /*04bc*/ 	.word	0x00000014
        /*04c0*/ 	.word	0x000000c8
        /*04c4*/ 	.short	0x010a
        /*04c6*/ 	.byte	0x3f
	.zero		1


	//   ....[67]....
        /*04c8*/ 	.word	0x00003bf0
        /*04cc*/ 	.word	0x00000004
        /*04d0*/ 	.word	0x000001c8
        /*04d4*/ 	.short	0x0101
        /*04d6*/ 	.byte	0x3f
	.zero		1


	//   ....[68]....
        /*04d8*/ 	.word	0x00004370
        /*04dc*/ 	.word	0x00000007
        /*04e0*/ 	.word	0x00000000
        /*04e4*/ 	.short	0x010a
        /*04e6*/ 	.byte	0x3f
	.zero		1


	//   ....[69]....
        /*04e8*/ 	.word	0x000043f0
        /*04ec*/ 	.word	0x00000009
        /*04f0*/ 	.word	0x00000000
        /*04f4*/ 	.short	0x010a
        /*04f6*/ 	.byte	0x3f
	.zero		1


	//   ....[70]....
        /*04f8*/ 	.word	0x00004480
        /*04fc*/ 	.word	0x00000006
        /*0500*/ 	.word	0x00000000
        /*0504*/ 	.short	0x010a
        /*0506*/ 	.byte	0x3f
	.zero		1


	//   ....[71]....
        /*0508*/ 	.word	0x00004510
        /*050c*/ 	.word	0x00000009
        /*0510*/ 	.word	0x00000000
        /*0514*/ 	.short	0x010a
        /*0516*/ 	.byte	0x3f
	.zero		1


	//   ....[72]....
        /*0518*/ 	.word	0x000045a0
        /*051c*/ 	.word	0x00000006
        /*0520*/ 	.word	0x00000000
        /*0524*/ 	.short	0x010a
        /*0526*/ 	.byte	0x3f
	.zero		1


	//   ....[73]....
        /*0528*/ 	.word	0x00004630
        /*052c*/ 	.word	0x00000009
        /*0530*/ 	.word	0x00000000
        /*0534*/ 	.short	0x010a
        /*0536*/ 	.byte	0x3f
	.zero		1


	//   ....[74]....
        /*0538*/ 	.word	0x000046c0
        /*053c*/ 	.word	0x00000006
        /*0540*/ 	.word	0x00000000
        /*0544*/ 	.short	0x010a
        /*0546*/ 	.byte	0x3f
	.zero		1


	//   ....[75]....
        /*0548*/ 	.word	0x00004750
        /*054c*/ 	.word	0x00000009
        /*0550*/ 	.word	0x00000000
        /*0554*/ 	.short	0x010a
        /*0556*/ 	.byte	0x3f
	.zero		1


	//   ....[76]....
        /*0558*/ 	.word	0x000047e0
        /*055c*/ 	.word	0x00000006
        /*0560*/ 	.word	0x00000000
        /*0564*/ 	.short	0x010a
        /*0566*/ 	.byte	0x3f
	.zero		1


	//   ....[77]....
        /*0568*/ 	.word	0x00004870
        /*056c*/ 	.word	0x00000009
        /*0570*/ 	.word	0x00000000
        /*0574*/ 	.short	0x010a
        /*0576*/ 	.byte	0x3f
	.zero		1


	//   ....[78]....
        /*0578*/ 	.word	0x00004900
        /*057c*/ 	.word	0x00000006
        /*0580*/ 	.word	0x00000000
        /*0584*/ 	.short	0x010a
        /*0586*/ 	.byte	0x3f
	.zero		1


	//   ....[79]....
        /*0588*/ 	.word	0x00004990
        /*058c*/ 	.word	0x00000009
        /*0590*/ 	.word	0x00000000
        /*0594*/ 	.short	0x010a
        /*0596*/ 	.byte	0x3f
	.zero		1


	//   ....[80]....
        /*0598*/ 	.word	0x00004a20
        /*059c*/ 	.word	0x00000006
        /*05a0*/ 	.word	0x00000000
        /*05a4*/ 	.short	0x010a
        /*05a6*/ 	.byte	0x3f
	.zero		1


	//   ....[81]....
        /*05a8*/ 	.word	0x00004ab0
        /*05ac*/ 	.word	0x00000009
        /*05b0*/ 	.word	0x00000000
        /*05b4*/ 	.short	0x010a
        /*05b6*/ 	.byte	0x3f
	.zero		1


	//   ....[82]....
        /*05b8*/ 	.word	0x00004b40
        /*05bc*/ 	.word	0x00000006
        /*05c0*/ 	.word	0x00000000
        /*05c4*/ 	.short	0x010a
        /*05c6*/ 	.byte	0x3f
	.zero		1


	//   ....[83]....
        /*05c8*/ 	.word	0x00004bd0
        /*05cc*/ 	.word	0x00000009
        /*05d0*/ 	.word	0x00000000
        /*05d4*/ 	.short	0x010a
        /*05d6*/ 	.byte	0x3f
	.zero		1


	//   ....[84]....
        /*05d8*/ 	.word	0x00004c60
        /*05dc*/ 	.word	0x00000006
        /*05e0*/ 	.word	0x00000000
        /*05e4*/ 	.short	0x010a
        /*05e6*/ 	.byte	0x3f
	.zero		1


	//   ....[85]....
        /*05e8*/ 	.word	0x00004cf0
        /*05ec*/ 	.word	0x00000009
        /*05f0*/ 	.word	0x00000000
        /*05f4*/ 	.short	0x010a
        /*05f6*/ 	.byte	0x3f
	.zero		1


	//   ....[86]....
        /*05f8*/ 	.word	0x00004d80
        /*05fc*/ 	.word	0x00000006
        /*0600*/ 	.word	0x00000000
        /*0604*/ 	.short	0x010a
        /*0606*/ 	.byte	0x3f
	.zero		1


	//   ....[87]....
        /*0608*/ 	.word	0x00004e10
        /*060c*/ 	.word	0x00000009
        /*0610*/ 	.word	0x00000000
        /*0614*/ 	.short	0x010a
        /*0616*/ 	.byte	0x3f
	.zero		1


	//   ....[88]....
        /*0618*/ 	.word	0x00004ea0
        /*061c*/ 	.word	0x00000006
        /*0620*/ 	.word	0x00000000
        /*0624*/ 	.short	0x010a
        /*0626*/ 	.byte	0x3f
	.zero		1


	//   ....[89]....
        /*0628*/ 	.word	0x00004f30
        /*062c*/ 	.word	0x00000009
        /*0630*/ 	.word	0x00000000
        /*0634*/ 	.short	0x010a
        /*0636*/ 	.byte	0x3f
	.zero		1


	//   ....[90]....
        /*0638*/ 	.word	0x00004fc0
        /*063c*/ 	.word	0x00000006
        /*0640*/ 	.word	0x00000000
        /*0644*/ 	.short	0x010a
        /*0646*/ 	.byte	0x3f
	.zero		1


	//   ....[91]....
        /*0648*/ 	.word	0x00005050
        /*064c*/ 	.word	0x00000009
        /*0650*/ 	.word	0x00000000
        /*0654*/ 	.short	0x010a
        /*0656*/ 	.byte	0x3f
	.zero		1


	//   ....[92]....
        /*0658*/ 	.word	0x000050e0
        /*065c*/ 	.word	0x00000003
        /*0660*/ 	.word	0x00000000
        /*0664*/ 	.short	0x010a
        /*0666*/ 	.byte	0x3f
	.zero		1


	//   ....[93]....
        /*0668*/ 	.word	0x00005150
        /*066c*/ 	.word	0x00000010
        /*0670*/ 	.word	0xfffffff8
        /*0674*/ 	.short	0x010a
        /*0676*/ 	.byte	0x3f
	.zero		1


	//   ....[94]....
        /*0678*/ 	.word	0x000051b0
        /*067c*/ 	.word	0x00000010
        /*0680*/ 	.word	0x00000000
        /*0684*/ 	.short	0x010a
        /*0686*/ 	.byte	0x3f
	.zero		1


	//   ....[95]....
        /*0688*/ 	.word	0x00005210
        /*068c*/ 	.word	0x00000015
        /*0690*/ 	.word	0x00000000
        /*0694*/ 	.short	0x010a
        /*0696*/ 	.byte	0x3f
	.zero		1


	//   ....[96]....
        /*0698*/ 	.word	0x00005270
        /*069c*/ 	.word	0x00000011
        /*06a0*/ 	.word	0x00000008
        /*06a4*/ 	.short	0x010a
        /*06a6*/ 	.byte	0x3f
	.zero		1


	//   ....[97]....
        /*06a8*/ 	.word	0x00005340
        /*06ac*/ 	.word	0x00000014
        /*06b0*/ 	.word	0x000000c8
        /*06b4*/ 	.short	0x010a
        /*06b6*/ 	.byte	0x3f
	.zero		1


	//   ....[98]....
        /*06b8*/ 	.word	0x00005420
        /*06bc*/ 	.word	0x00000007
        /*06c0*/ 	.word	0x00000000
        /*06c4*/ 	.short	0x010a
        /*06c6*/ 	.byte	0x3f
	.zero		1


	//   ....[99]....
        /*06c8*/ 	.word	0x00005470
        /*06cc*/ 	.word	0x00000009
        /*06d0*/ 	.word	0x00000000
        /*06d4*/ 	.short	0x010a
        /*06d6*/ 	.byte	0x3f
	.zero		1


	//   ....[100]....
        /*06d8*/ 	.word	0x000054c0
        /*06dc*/ 	.word	0x00000006
        /*06e0*/ 	.word	0x00000000
        /*06e4*/ 	.short	0x010a
        /*06e6*/ 	.byte	0x3f
	.zero		1


	//   ....[101]....
        /*06e8*/ 	.word	0x00005510
        /*06ec*/ 	.word	0x00000009
        /*06f0*/ 	.word	0x00000000
        /*06f4*/ 	.short	0x010a
        /*06f6*/ 	.byte	0x3f
	.zero		1


	//   ....[102]....
        /*06f8*/ 	.word	0x00005560
        /*06fc*/ 	.word	0x00000006
        /*0700*/ 	.word	0x00000000
        /*0704*/ 	.short	0x010a
        /*0706*/ 	.byte	0x3f
	.zero		1


	//   ....[103]....
        /*0708*/ 	.word	0x000055b0
        /*070c*/ 	.word	0x00000009
        /*0710*/ 	.word	0x00000000
        /*0714*/ 	.short	0x010a
        /*0716*/ 	.byte	0x3f
	.zero		1


	//   ....[104]....
        /*0718*/ 	.word	0x00005600
        /*071c*/ 	.word	0x00000006
        /*0720*/ 	.word	0x00000000
        /*0724*/ 	.short	0x010a
        /*0726*/ 	.byte	0x3f
	.zero		1


	//   ....[105]....
        /*0728*/ 	.word	0x00005650
        /*072c*/ 	.word	0x00000009
        /*0730*/ 	.word	0x00000000
        /*0734*/ 	.short	0x010a
        /*0736*/ 	.byte	0x3f
	.zero		1


	//   ....[106]....
        /*0738*/ 	.word	0x000056a0
        /*073c*/ 	.word	0x00000006
        /*0740*/ 	.word	0x00000000
        /*0744*/ 	.short	0x010a
        /*0746*/ 	.byte	0x3f
	.zero		1


	//   ....[107]....
        /*0748*/ 	.word	0x000056f0
        /*074c*/ 	.word	0x00000009
        /*0750*/ 	.word	0x00000000
        /*0754*/ 	.short	0x010a
        /*0756*/ 	.byte	0x3f
	.zero		1


	//   ....[108]....
        /*0758*/ 	.word	0x00005740
        /*075c*/ 	.word	0x00000006
        /*0760*/ 	.word	0x00000000
        /*0764*/ 	.short	0x010a
        /*0766*/ 	.byte	0x3f
	.zero		1


	//   ....[109]....
        /*0768*/ 	.word	0x00005790
        /*076c*/ 	.word	0x00000009
        /*0770*/ 	.word	0x00000000
        /*0774*/ 	.short	0x010a
        /*0776*/ 	.byte	0x3f
	.zero		1


	//   ....[110]....
        /*0778*/ 	.word	0x000057e0
        /*077c*/ 	.word	0x00000006
        /*0780*/ 	.word	0x00000000
        /*0784*/ 	.short	0x010a
        /*0786*/ 	.byte	0x3f
	.zero		1


	//   ....[111]....
        /*0788*/ 	.word	0x00005830
        /*078c*/ 	.word	0x00000009
        /*0790*/ 	.word	0x00000000
        /*0794*/ 	.short	0x010a
        /*0796*/ 	.byte	0x3f
	.zero		1


	//   ....[112]....
        /*0798*/ 	.word	0x00005880
        /*079c*/ 	.word	0x00000006
        /*07a0*/ 	.word	0x00000000
        /*07a4*/ 	.short	0x010a
        /*07a6*/ 	.byte	0x3f
	.zero		1


	//   ....[113]....
        /*07a8*/ 	.word	0x000058d0
        /*07ac*/ 	.word	0x00000009
        /*07b0*/ 	.word	0x00000000
        /*07b4*/ 	.short	0x010a
        /*07b6*/ 	.byte	0x3f
	.zero		1


	//   ....[114]....
        /*07b8*/ 	.word	0x00005920
        /*07bc*/ 	.word	0x00000006
        /*07c0*/ 	.word	0x00000000
        /*07c4*/ 	.short	0x010a
        /*07c6*/ 	.byte	0x3f
	.zero		1


	//   ....[115]....
        /*07c8*/ 	.word	0x00005970
        /*07cc*/ 	.word	0x00000009
        /*07d0*/ 	.word	0x00000000
        /*07d4*/ 	.short	0x010a
        /*07d6*/ 	.byte	0x3f
	.zero		1


	//   ....[116]....
        /*07d8*/ 	.word	0x000059c0
        /*07dc*/ 	.word	0x00000006
        /*07e0*/ 	.word	0x00000000
        /*07e4*/ 	.short	0x010a
        /*07e6*/ 	.byte	0x3f
	.zero		1


	//   ....[117]....
        /*07e8*/ 	.word	0x00005a10
        /*07ec*/ 	.word	0x00000009
        /*07f0*/ 	.word	0x00000000
        /*07f4*/ 	.short	0x010a
        /*07f6*/ 	.byte	0x3f
	.zero		1


	//   ....[118]....
        /*07f8*/ 	.word	0x00005a60
        /*07fc*/ 	.word	0x00000006
        /*0800*/ 	.word	0x00000000
        /*0804*/ 	.short	0x010a
        /*0806*/ 	.byte	0x3f
	.zero		1


	//   ....[119]....
        /*0808*/ 	.word	0x00005ab0
        /*080c*/ 	.word	0x00000009
        /*0810*/ 	.word	0x00000000
        /*0814*/ 	.short	0x010a
        /*0816*/ 	.byte	0x3f
	.zero		1


	//   ....[120]....
        /*0818*/ 	.word	0x00005b00
        /*081c*/ 	.word	0x00000006
        /*0820*/ 	.word	0x00000000
        /*0824*/ 	.short	0x010a
        /*0826*/ 	.byte	0x3f
	.zero		1


	//   ....[121]....
        /*0828*/ 	.word	0x00005b50
        /*082c*/ 	.word	0x00000009
        /*0830*/ 	.word	0x00000000
        /*0834*/ 	.short	0x010a
        /*0836*/ 	.byte	0x3f
	.zero		1


	//----- nvinfo : EIATTR_NUM_MBARRIERS
	.align		4
.L_28:
        /*0838*/ 	.byte	0x03, 0x38
        /*083a*/ 	.short	0x0038


	//----- nvinfo : EIATTR_EXIT_INSTR_OFFSETS
	.align		4
        /*083c*/ 	.byte	0x04, 0x1c
        /*083e*/ 	.short	(.L_30 - .L_29)


	//   ....[0]....
.L_29:
        /*0840*/ 	.word	0x00001650


	//   ....[1]....
        /*0844*/ 	.word	0x000016b0


	//   ....[2]....
        /*0848*/ 	.word	0x00003500


	//   ....[3]....
        /*084c*/ 	.word	0x00003530


	//   ....[4]....
        /*0850*/ 	.word	0x00005130


	//----- nvinfo : EIATTR_MAX_THREADS
	.align		4
.L_30:
        /*0854*/ 	.byte	0x04, 0x05
        /*0856*/ 	.short	(.L_32 - .L_31)
.L_31:
        /*0858*/ 	.word	0x00000180
        /*085c*/ 	.word	0x00000001
        /*0860*/ 	.word	0x00000001


	//----- nvinfo : EIATTR_CRS_STACK_SIZE
	.align		4
.L_32:
        /*0864*/ 	.byte	0x04, 0x1e
        /*0866*/ 	.short	(.L_34 - .L_33)
.L_33:
        /*0868*/ 	.word	0x00000000


	//----- nvinfo : EIATTR_CBANK_PARAM_SIZE
	.align		4
.L_34:
        /*086c*/ 	.byte	0x03, 0x19
        /*086e*/ 	.short	0x0470


	//----- nvinfo : EIATTR_PARAM_CBANK
	.align		4
        /*0870*/ 	.byte	0x04, 0x0a
        /*0872*/ 	.short	(.L_36 - .L_35)
	.align		4
.L_35:
        /*0874*/ 	.word	index@(.nv.constant0._ZN7cutlass13device_kernelINS_4gemm6kernel13GemmUniversalIN4cute5tupleIJiiiiEEENS1_10collective13CollectiveMmaINS1_37MainloopSm90TmaGmmaWarpSpecializedFP8ILi25ENS5_IJNS4_1CILi2EEENSA_ILi1EEESC_EEENS1_32KernelTmaWarpSpecializedPingpongEEENS5_IJNSA_ILi64EEENSA_ILi8EEENSA_ILi128EEEEEENS_12float_e4m3_tENS5_IJlSC_lEEESK_SL_NS4_8TiledMMAINS4_8MMA_AtomIJNS4_4SM904GMMA29MMA_64x8x32_F32E4M3E4M3_SS_TNILNSP_7ScaleInE1ELSR_1EEEEEENS4_6LayoutINS5_IJSC_SC_SC_EEENS5_IJNSA_ILi0EEESW_SW_EEEEENS5_IJNS4_10UnderscoreESZ_SZ_EEEEENS4_13SM90_TMA_LOADENS4_14ComposedLayoutINS4_7SwizzleILi3ELi4ELi3EEENS4_18smem_ptr_flag_bitsILi8EEENSU_INS5_IJSH_SI_EEENS5_IJSI_SC_EEEEEEEvNS4_8identityENS4_23SM90_TMA_LOAD_MULTICASTES1B_vS1C_EENS_8epilogue10collective6detail29Sm90TmaWarpSpecializedAdapterINS1G_15DefaultEpilogueISK_SL_SL_NS1F_6thread17LinearCombinationISK_Li1EffLNS1K_9ScaleType4KindE0ELNS_15FloatRoundStyleE2ESK_EENS1_15EpilogueDefaultEEEEEvvEEEEvNT_6ParamsE)
        /*0878*/ 	.short	0x0210
        /*087a*/ 	.short	0x0470


	//----- nvinfo : EIATTR_SW_WAR
	.align		4
.L_36:
        /*087c*/ 	.byte	0x04, 0x36
        /*087e*/ 	.short	(.L_38 - .L_37)
.L_37:
        /*0880*/ 	.word	0x00000008
.L_38:


//--------------------- .nv.callgraph             --------------------------
	.section	.nv.callgraph,"",@"SHT_CUDA_CALLGRAPH"
	.align	4
	.sectionentsize	8
	.align		4
        /*0000*/ 	.word	0x00000000
	.align		4
        /*0004*/ 	.word	0xffffffff
	.align		4
        /*0008*/ 	.word	0x00000000
	.align		4
        /*000c*/ 	.word	0xfffffffe
	.align		4
        /*0010*/ 	.word	0x00000000
	.align		4
        /*0014*/ 	.word	0xfffffffd
	.align		4
        /*0018*/ 	.word	0x00000000
	.align		4
        /*001c*/ 	.word	0xfffffffc


//--------------------- .nv.constant4             --------------------------
	.section	.nv.constant4,"a",@progbits
	.align	8
	.align		8
.nv.constant4:
        /*0000*/ 	.dword	_ZN39_INTERNAL_95cd1962_4_k_cu_6a3f4561_67584cuda3std3__45__cpo5beginE
	.align		8
        /*0008*/ 	.dword	_ZN39_INTERNAL_95cd1962_4_k_cu_6a3f4561_67584cuda3std3__45__cpo3endE
	.align		8
        /*0010*/ 	.dword	_ZN39_INTERNAL_95cd1962_4_k_cu_6a3f4561_67584cuda3std3__45__cpo6cbeginE
	.align		8
        /*0018*/ 	.dword	_ZN39_INTERNAL_95cd1962_4_k_cu_6a3f4561_67584cuda3std3__45__cpo4cendE
	.align		8
        /*0020*/ 	.dword	_ZN39_INTERNAL_95cd1962_4_k_cu_6a3f4561_67584cuda3std3__441_GLOBAL__N__95cd1962_4_k_cu_6a3f4561_67586ignoreE
	.align		8
        /*0028*/ 	.dword	_ZN39_INTERNAL_95cd1962_4_k_cu_6a3f4561_67584cuda3std3__419piecewise_constructE
	.align		8
        /*0030*/ 	.dword	_ZN39_INTERNAL_95cd1962_4_k_cu_6a3f4561_67584cuda3std3__48in_placeE
	.align		8
        /*0038*/ 	.dword	_ZN39_INTERNAL_95cd1962_4_k_cu_6a3f4561_67584cuda3std6ranges3__45__cpo4swapE
	.align		8
        /*0040*/ 	.dword	_ZN39_INTERNAL_95cd1962_4_k_cu_6a3f4561_67584cuda3std6ranges3__45__cpo9iter_moveE
	.align		8
        /*0048*/ 	.dword	_ZN39_INTERNAL_95cd1962_4_k_cu_6a3f4561_67584cute7productE
	.align		8
        /*0050*/ 	.dword	_ZN39_INTERNAL_95cd1962_4_k_cu_6a3f4561_67584cute1_E


//--------------------- .text._ZN7cutlass13device_kernelINS_4gemm6kernel13GemmUniversalIN4cute5tupleIJiiiiEEENS1_10collective13CollectiveMmaINS1_37MainloopSm90TmaGmmaWarpSpecializedFP8ILi25ENS5_IJNS4_1CILi2EEENSA_ILi1EEESC_EEENS1_32KernelTmaWarpSpecializedPingpongEEENS5_IJNSA_ILi64EEENSA_ILi8EEENSA_ILi128EEEEEENS_12float_e4m3_tENS5_IJlSC_lEEESK_SL_NS4_8TiledMMAINS4_8MMA_AtomIJNS4_4SM904GMMA29MMA_64x8x32_F32E4M3E4M3_SS_TNILNSP_7ScaleInE1ELSR_1EEEEEENS4_6LayoutINS5_IJSC_SC_SC_EEENS5_IJNSA_ILi0EEESW_SW_EEEEENS5_IJNS4_10UnderscoreESZ_SZ_EEEEENS4_13SM90_TMA_LOADENS4_14ComposedLayoutINS4_7SwizzleILi3ELi4ELi3EEENS4_18smem_ptr_flag_bitsILi8EEENSU_INS5_IJSH_SI_EEENS5_IJSI_SC_EEEEEEEvNS4_8identityENS4_23SM90_TMA_LOAD_MULTICASTES1B_vS1C_EENS_8epilogue10collective6detail29Sm90TmaWarpSpecializedAdapterINS1G_15DefaultEpilogueISK_SL_SL_NS1F_6thread17LinearCombinationISK_Li1EffLNS1K_9ScaleType4KindE0ELNS_15FloatRoundStyleE2ESK_EENS1_15EpilogueDefaultEEEEEvvEEEEvNT_6ParamsE --------------------------
	.section	.text._ZN7cutlass13device_kernelINS_4gemm6kernel13GemmUniversalIN4cute5tupleIJiiiiEEENS1_10collective13CollectiveMmaINS1_37MainloopSm90TmaGmmaWarpSpecializedFP8ILi25ENS5_IJNS4_1CILi2EEENSA_ILi1EEESC_EEENS1_32KernelTmaWarpSpecializedPingpongEEENS5_IJNSA_ILi64EEENSA_ILi8EEENSA_ILi128EEEEEENS_12float_e4m3_tENS5_IJlSC_lEEESK_SL_NS4_8TiledMMAINS4_8MMA_AtomIJNS4_4SM904GMMA29MMA_64x8x32_F32E4M3E4M3_SS_TNILNSP_7ScaleInE1ELSR_1EEEEEENS4_6LayoutINS5_IJSC_SC_SC_EEENS5_IJNSA_ILi0EEESW_SW_EEEEENS5_IJNS4_10UnderscoreESZ_SZ_EEEEENS4_13SM90_TMA_LOADENS4_14ComposedLayoutINS4_7SwizzleILi3ELi4ELi3EEENS4_18smem_ptr_flag_bitsILi8EEENSU_INS5_IJSH_SI_EEENS5_IJSI_SC_EEEEEEEvNS4_8identityENS4_23SM90_TMA_LOAD_MULTICASTES1B_vS1C_EENS_8epilogue10collective6detail29Sm90TmaWarpSpecializedAdapterINS1G_15DefaultEpilogueISK_SL_SL_NS1F_6thread17LinearCombinationISK_Li1EffLNS1K_9ScaleType4KindE0ELNS_15FloatRoundStyleE2ESK_EENS1_15EpilogueDefaultEEEEEvvEEEEvNT_6ParamsE,"ax",@progbits
	.align	128
.text._ZN7cutlass13device_kernelINS_4gemm6kernel13GemmUniversalIN4cute5tupleIJiiiiEEENS1_10collective13CollectiveMmaINS1_37MainloopSm90TmaGmmaWarpSpecializedFP8ILi25ENS5_IJNS4_1CILi2EEENSA_ILi1EEESC_EEENS1_32KernelTmaWarpSpecializedPingpongEEENS5_IJNSA_ILi64EEENSA_ILi8EEENSA_ILi128EEEEEENS_12float_e4m3_tENS5_IJlSC_lEEESK_SL_NS4_8TiledMMAINS4_8MMA_AtomIJNS4_4SM904GMMA29MMA_64x8x32_F32E4M3E4M3_SS_TNILNSP_7ScaleInE1ELSR_1EEEEEENS4_6LayoutINS5_IJSC_SC_SC_EEENS5_IJNSA_ILi0EEESW_SW_EEEEENS5_IJNS4_10UnderscoreESZ_SZ_EEEEENS4_13SM90_TMA_LOADENS4_14ComposedLayoutINS4_7SwizzleILi3ELi4ELi3EEENS4_18smem_ptr_flag_bitsILi8EEENSU_INS5_IJSH_SI_EEENS5_IJSI_SC_EEEEEEEvNS4_8identityENS4_23SM90_TMA_LOAD_MULTICASTES1B_vS1C_EENS_8epilogue10collective6detail29Sm90TmaWarpSpecializedAdapterINS1G_15DefaultEpilogueISK_SL_SL_NS1F_6thread17LinearCombinationISK_Li1EffLNS1K_9ScaleType4KindE0ELNS_15FloatRoundStyleE2ESK_EENS1_15EpilogueDefaultEEEEEvvEEEEvNT_6ParamsE:
        .type           _ZN7cutlass13device_kernelINS_4gemm6kernel13GemmUniversalIN4cute5tupleIJiiiiEEENS1_10collective13CollectiveMmaINS1_37MainloopSm90TmaGmmaWarpSpecializedFP8ILi25ENS5_IJNS4_1CILi2EEENSA_ILi1EEESC_EEENS1_32KernelTmaWarpSpecializedPingpongEEENS5_IJNSA_ILi64EEENSA_ILi8EEENSA_ILi128EEEEEENS_12float_e4m3_tENS5_IJlSC_lEEESK_SL_NS4_8TiledMMAINS4_8MMA_AtomIJNS4_4SM904GMMA29MMA_64x8x32_F32E4M3E4M3_SS_TNILNSP_7ScaleInE1ELSR_1EEEEEENS4_6LayoutINS5_IJSC_SC_SC_EEENS5_IJNSA_ILi0EEESW_SW_EEEEENS5_IJNS4_10UnderscoreESZ_SZ_EEEEENS4_13SM90_TMA_LOADENS4_14ComposedLayoutINS4_7SwizzleILi3ELi4ELi3EEENS4_18smem_ptr_flag_bitsILi8EEENSU_INS5_IJSH_SI_EEENS5_IJSI_SC_EEEEEEEvNS4_8identityENS4_23SM90_TMA_LOAD_MULTICASTES1B_vS1C_EENS_8epilogue10collective6detail29Sm90TmaWarpSpecializedAdapterINS1G_15DefaultEpilogueISK_SL_SL_NS1F_6thread17LinearCombinationISK_Li1EffLNS1K_9ScaleType4KindE0ELNS_15FloatRoundStyleE2ESK_EENS1_15EpilogueDefaultEEEEEvvEEEEvNT_6ParamsE,@function
        .size           _ZN7cutlass13device_kernelINS_4gemm6kernel13GemmUniversalIN4cute5tupleIJiiiiEEENS1_10collective13CollectiveMmaINS1_37MainloopSm90TmaGmmaWarpSpecializedFP8ILi25ENS5_IJNS4_1CILi2EEENSA_ILi1EEESC_EEENS1_32KernelTmaWarpSpecializedPingpongEEENS5_IJNSA_ILi64EEENSA_ILi8EEENSA_ILi128EEEEEENS_12float_e4m3_tENS5_IJlSC_lEEESK_SL_NS4_8TiledMMAINS4_8MMA_AtomIJNS4_4SM904GMMA29MMA_64x8x32_F32E4M3E4M3_SS_TNILNSP_7ScaleInE1ELSR_1EEEEEENS4_6LayoutINS5_IJSC_SC_SC_EEENS5_IJNSA_ILi0EEESW_SW_EEEEENS5_IJNS4_10UnderscoreESZ_SZ_EEEEENS4_13SM90_TMA_LOADENS4_14ComposedLayoutINS4_7SwizzleILi3ELi4ELi3EEENS4_18smem_ptr_flag_bitsILi8EEENSU_INS5_IJSH_SI_EEENS5_IJSI_SC_EEEEEEEvNS4_8identityENS4_23SM90_TMA_LOAD_MULTICASTES1B_vS1C_EENS_8epilogue10collective6detail29Sm90TmaWarpSpecializedAdapterINS1G_15DefaultEpilogueISK_SL_SL_NS1F_6thread17LinearCombinationISK_Li1EffLNS1K_9ScaleType4KindE0ELNS_15FloatRoundStyleE2ESK_EENS1_15EpilogueDefaultEEEEEvvEEEEvNT_6ParamsE,(.L_x_131 - _ZN7cutlass13device_kernelINS_4gemm6kernel13GemmUniversalIN4cute5tupleIJiiiiEEENS1_10collective13CollectiveMmaINS1_37MainloopSm90TmaGmmaWarpSpecializedFP8ILi25ENS5_IJNS4_1CILi2EEENSA_ILi1EEESC_EEENS1_32KernelTmaWarpSpecializedPingpongEEENS5_IJNSA_ILi64EEENSA_ILi8EEENSA_ILi128EEEEEENS_12float_e4m3_tENS5_IJlSC_lEEESK_SL_NS4_8TiledMMAINS4_8MMA_AtomIJNS4_4SM904GMMA29MMA_64x8x32_F32E4M3E4M3_SS_TNILNSP_7ScaleInE1ELSR_1EEEEEENS4_6LayoutINS5_IJSC_SC_SC_EEENS5_IJNSA_ILi0EEESW_SW_EEEEENS5_IJNS4_10UnderscoreESZ_SZ_EEEEENS4_13SM90_TMA_LOADENS4_14ComposedLayoutINS4_7SwizzleILi3ELi4ELi3EEENS4_18smem_ptr_flag_bitsILi8EEENSU_INS5_IJSH_SI_EEENS5_IJSI_SC_EEEEEEEvNS4_8identityENS4_23SM90_TMA_LOAD_MULTICASTES1B_vS1C_EENS_8epilogue10collective6detail29Sm90TmaWarpSpecializedAdapterINS1G_15DefaultEpilogueISK_SL_SL_NS1F_6thread17LinearCombinationISK_Li1EffLNS1K_9ScaleType4KindE0ELNS_15FloatRoundStyleE2ESK_EENS1_15EpilogueDefaultEEEEEvvEEEEvNT_6ParamsE)
        .other          _ZN7cutlass13device_kernelINS_4gemm6kernel13GemmUniversalIN4cute5tupleIJiiiiEEENS1_10collective13CollectiveMmaINS1_37MainloopSm90TmaGmmaWarpSpecializedFP8ILi25ENS5_IJNS4_1CILi2EEENSA_ILi1EEESC_EEENS1_32KernelTmaWarpSpecializedPingpongEEENS5_IJNSA_ILi64EEENSA_ILi8EEENSA_ILi128EEEEEENS_12float_e4m3_tENS5_IJlSC_lEEESK_SL_NS4_8TiledMMAINS4_8MMA_AtomIJNS4_4SM904GMMA29MMA_64x8x32_F32E4M3E4M3_SS_TNILNSP_7ScaleInE1ELSR_1EEEEEENS4_6LayoutINS5_IJSC_SC_SC_EEENS5_IJNSA_ILi0EEESW_SW_EEEEENS5_IJNS4_10UnderscoreESZ_SZ_EEEEENS4_13SM90_TMA_LOADENS4_14ComposedLayoutINS4_7SwizzleILi3ELi4ELi3EEENS4_18smem_ptr_flag_bitsILi8EEENSU_INS5_IJSH_SI_EEENS5_IJSI_SC_EEEEEEEvNS4_8identityENS4_23SM90_TMA_LOAD_MULTICASTES1B_vS1C_EENS_8epilogue10collective6detail29Sm90TmaWarpSpecializedAdapterINS1G_15DefaultEpilogueISK_SL_SL_NS1F_6thread17LinearCombinationISK_Li1EffLNS1K_9ScaleType4KindE0ELNS_15FloatRoundStyleE2ESK_EENS1_15EpilogueDefaultEEEEEvvEEEEvNT_6ParamsE,@"STO_CUDA_ENTRY STV_DEFAULT"
_ZN7cutlass13device_kernelINS_4gemm6kernel13GemmUniversalIN4cute5tupleIJiiiiEEENS1_10collective13CollectiveMmaINS1_37MainloopSm90TmaGmmaWarpSpecializedFP8ILi25ENS5_IJNS4_1CILi2EEENSA_ILi1EEESC_EEENS1_32KernelTmaWarpSpecializedPingpongEEENS5_IJNSA_ILi64EEENSA_ILi8EEENSA_ILi128EEEEEENS_12float_e4m3_tENS5_IJlSC_lEEESK_SL_NS4_8TiledMMAINS4_8MMA_AtomIJNS4_4SM904GMMA29MMA_64x8x32_F32E4M3E4M3_SS_TNILNSP_7ScaleInE1ELSR_1EEEEEENS4_6LayoutINS5_IJSC_SC_SC_EEENS5_IJNSA_ILi0EEESW_SW_EEEEENS5_IJNS4_10UnderscoreESZ_SZ_EEEEENS4_13SM90_TMA_LOADENS4_14ComposedLayoutINS4_7SwizzleILi3ELi4ELi3EEENS4_18smem_ptr_flag_bitsILi8EEENSU_INS5_IJSH_SI_EEENS5_IJSI_SC_EEEEEEEvNS4_8identityENS4_23SM90_TMA_LOAD_MULTICASTES1B_vS1C_EENS_8epilogue10collective6detail29Sm90TmaWarpSpecializedAdapterINS1G_15DefaultEpilogueISK_SL_SL_NS1F_6thread17LinearCombinationISK_Li1EffLNS1K_9ScaleType4KindE0ELNS_15FloatRoundStyleE2ESK_EENS1_15EpilogueDefaultEEEEEvvEEEEvNT_6ParamsE:
[----:B------:R-:W-:Y:S01]  /*0000*/  LDC R1, c[0x0][0x28] ;  /* 0x00000a00ff017b82 */ /* 0x000fe20000000800 */
[----:B------:R-:W0:Y:S01]  /*0010*/  S2R R2, SR_TID.X ;  /* 0x0000000000027919 */ /* 0x000e220000002100 */
[----:B------:R-:W-:Y:S01]  /*0020*/  ELECT P0, URZ, PT ;  /* 0x00000000003f782f */ /* 0x000fe20003800000 */
[----:B------:R-:W-:Y:S01]  /*0030*/  BSSY B0, `(.L_x_0) ;  /* 0x000000f000007945 */ /* 0x000fe20003800000 */
[--C-:B0-----:R-:W-:Y:S02]  /*0040*/  SHF.R.U32.HI R0, RZ, 0x5, R2.reuse ;  /* 0x00000005ff007819 */ /* 0x101fe40000011602 */
[----:B------:R-:W-:-:S03]  /*0050*/  SHF.R.U32.HI R6, RZ, 0x7, R2 ;  /* 0x00000007ff067819 */ /* 0x000fc60000011602 */
[----:B------:R-:W0:Y:S04]  /*0060*/  SHFL.IDX PT, R4, R0, RZ, 0x1f ;  /* 0x00001fff00047589 */ /* 0x000e2800000e0000 */
[----:B------:R1:W2:Y:S01]  /*0070*/  SHFL.IDX PT, R15, R6, RZ, 0x1f ;  /* 0x00001fff060f7589 */ /* 0x0002a200000e0000 */
[----:B0-----:R-:W-:-:S13]  /*0080*/  ISETP.NE.OR P0, PT, R4, RZ, !P0 ;  /* 0x000000ff0400720c */ /* 0x001fda0004705670 */
[----:B-12---:R-:W-:Y:S05]  /*0090*/  @P0 BRA `(.L_x_1) ;  /* 0x0000000000200947 */ /* 0x006fea0003800000 */
[----:B------:R-:W-:Y:S02]  /*00a0*/  ULDC.64 UR4, c[0x0][0x198] ;  /* 0x0000660000047ab9 */ /* 0x000fe40000000a00 */
[----:B------:R-:W-:Y:S02]  /*00b0*/  UIADD3 UR6, UP0, UR4, 0xf0, URZ ;  /* 0x000000f004067890 */ /* 0x000fe4000ff1e03f */
[----:B------:R-:W-:Y:S02]  /*00c0*/  UIADD3 UR4, UP1, UR4, 0x1f0, URZ ;  /* 0x000001f004047890 */ /* 0x000fe4000ff3e03f */
[----:B------:R-:W-:Y:S02]  /*00d0*/  UIADD3.X UR7, URZ, UR5, URZ, UP0, !UPT ;  /* 0x000000053f077290 */ /* 0x000fe400087fe43f */
[----:B------:R-:W-:-:S07]  /*00e0*/  UIADD3.X UR5, URZ, UR5, URZ, UP1, !UPT ;  /* 0x000000053f057290 */ /* 0x000fce0008ffe43f */
[----:B------:R0:W-:Y:S02]  /*00f0*/  UTMACCTL.PF [UR6] ;  /* 0x00000000060079b9 */ /* 0x0001e40008040000 */
[----:B------:R0:W-:Y:S02]  /*0100*/  UTMACCTL.PF [UR4] ;  /* 0x00000000040079b9 */ /* 0x0001e40008040000 */
[----:B0-----:R-:W-:Y:S01]  /*0110*/  NOP ;  /* 0x0000000000007918 */ /* 0x001fe20000000000 */
.L_x_1:
[----:B------:R-:W-:Y:S05]  /*0120*/  BSYNC B0 ;  /* 0x0000000000007941 */ /* 0x000fea0003800000 */
.L_x_0:
[----:B------:R-:W0:Y:S01]  /*0130*/  SHFL.IDX PT, R7, R0, RZ, 0x1f ;  /* 0x00001fff00077589 */ /* 0x000e2200000e0000 */
[----:B------:R-:W-:-:S04]  /*0140*/  SHF.R.S32.HI R3, RZ, 0x1f, R2 ;  /* 0x0000001fff037819 */ /* 0x000fc80000011402 */
[----:B------:R-:W-:Y:S02]  /*0150*/  LEA.HI R3, R3, R2, RZ, 0x7 ;  /* 0x0000000203037211 */ /* 0x000fe400078f38ff */
[----:B0-----:R-:W-:-:S13]  /*0160*/  ISETP.NE.AND P0, PT, R7, RZ, PT ;  /* 0x000000ff0700720c */ /* 0x001fda0003f05270 */
[----:B------:R-:W-:Y:S05]  /*0170*/  @P0 BRA `(.L_x_2) ;  /* 0x00000004000c0947 */ /* 0x000fea0003800000 */
[----:B------:R-:W-:Y:S01]  /*0180*/  ELECT P0, URZ, PT ;  /* 0x00000000003f782f */ /* 0x000fe20003800000 */
[----:B------:R-:W-:-:S12]  /*0190*/  BSSY B0, `(.L_x_2) ;  /* 0x0000041000007945 */ /* 0x000fd80003800000 */
[----:B------:R-:W-:Y:S05]  /*01a0*/  @!P0 BRA `(.L_x_3) ;  /* 0x0000000000fc8947 */ /* 0x000fea0003800000 */
[----:B------:R-:W0:Y:S01]  /*01b0*/  S2UR UR8, SR_CgaCtaId ;  /* 0x00000000000879c3 */ /* 0x000e220000008800 */
[----:B------:R-:W-:Y:S01]  /*01c0*/  UMOV UR4, 0x400 ;  /* 0x0000040000047882 */ /* 0x000fe20000000000 */
[----:B------:R-:W-:Y:S01]  /*01d0*/  UMOV UR5, 0x1 ;  /* 0x0000000100057882 */ /* 0x000fe20000000000 */
[----:B------:R-:W-:Y:S02]  /*01e0*/  UMOV UR6, 0x2 ;  /* 0x0000000200067882 */ /* 0x000fe40000000000 */
[----:B------:R-:W-:-:S04]  /*01f0*/  UIADD3 UR6, -UR6, 0x100000, URZ ;  /* 0x0010000006067890 */ /* 0x000fc8000fffe13f */
[----:B------:R-:W-:Y:S02]  /*0200*/  USHF.L.U32 UR7, UR6, 0xb, URZ ;  /* 0x0000000b06077899 */ /* 0x000fe4000800063f */
[----:B------:R-:W-:Y:S02]  /*0210*/  USHF.L.U32 UR6, UR6, 0x1, URZ ;  /* 0x0000000106067899 */ /* 0x000fe4000800063f */
[----:B0-----:R-:W-:Y:S02]  /*0220*/  ULEA UR8, UR8, UR4, 0x18 ;  /* 0x0000000408087291 */ /* 0x001fe4000f8ec03f */
[----:B------:R-:W-:-:S04]  /*0230*/  UIADD3 UR4, -UR5, 0x100000, URZ ;  /* 0x0010000005047890 */ /* 0x000fc8000fffe13f */
[----:B------:R-:W-:Y:S02]  /*0240*/  USHF.L.U32 UR5, UR4, 0xb, URZ ;  /* 0x0000000b04057899 */ /* 0x000fe4000800063f */
[----:B------:R-:W-:Y:S01]  /*0250*/  USHF.L.U32 UR4, UR4, 0x1, URZ ;  /* 0x0000000104047899 */ /* 0x000fe2000800063f */
[----:B------:R-:W0:Y:S11]  /*0260*/  FENCE.VIEW.ASYNC.S ;  /* 0x00000000000073c6 */ /* 0x000e360000000000 */
[----:B0-----:R0:W1:Y:S01]  /*0270*/  SYNCS.EXCH.64 URZ, [UR8], UR4 ;  /* 0x00000004083f75b2 */ /* 0x0010620008000100 */
[----:B------:R0:W2:Y:S01]  /*0280*/  SYNCS.EXCH.64 URZ, [UR8+0xc8], UR6 ;  /* 0x0000c806083f75b2 */ /* 0x0000a20008000100 */
[----:B------:R0:W3:Y:S01]  /*0290*/  SYNCS.EXCH.64 URZ, [UR8+0x8], UR4 ;  /* 0x00000804083f75b2 */ /* 0x0000e20008000100 */
[----:B------:R0:W4:Y:S01]  /*02a0*/  SYNCS.EXCH.64 URZ, [UR8+0xd0], UR6 ;  /* 0x0000d006083f75b2 */ /* 0x0001220008000100 */
[----:B------:R0:W0:Y:S01]  /*02b0*/  SYNCS.EXCH.64 URZ, [UR8+0x10], UR4 ;  /* 0x00001004083f75b2 */ /* 0x0000220008000100 */
        /* <DEDUP_REMOVED lines=45> */
[----:B-1234-:R-:W-:Y:S01]  /*0590*/  NOP ;  /* 0x0000000000007918 */ /* 0x01efe20000000000 */
.L_x_3:
[----:B0-----:R-:W-:Y:S05]  /*05a0*/  BSYNC B0 ;  /* 0x0000000000007941 */ /* 0x001fea0003800000 */
.L_x_2:
[----:B------:R-:W0:Y:S01]  /*05b0*/  S2UR UR12, SR_CTAID.X ;  /* 0x00000000000c79c3 */ /* 0x000e220000002500 */
[----:B------:R-:W1:Y:S01]  /*05c0*/  SHFL.IDX PT, R11, R0, RZ, 0x1f ;  /* 0x00001fff000b7589 */ /* 0x000e6200000e0000 */
[----:B------:R-:W-:Y:S02]  /*05d0*/  LOP3.LUT R3, R3, 0xffffff80, RZ, 0xc0, !PT ;  /* 0xffffff8003037812 */ /* 0x000fe400078ec0ff */
[----:B------:R-:W-:Y:S01]  /*05e0*/  ELECT P0, URZ, PT ;  /* 0x00000000003f782f */ /* 0x000fe20003800000 */
[----:B------:R-:W-:Y:S01]  /*05f0*/  NOP ;  /* 0x0000000000007918 */ /* 0x000fe20000000000 */
[----:B------:R2:W3:Y:S01]  /*0600*/  SHFL.IDX PT, R5, R0, RZ, 0x1f ;  /* 0x00001fff00057589 */ /* 0x0004e200000e0000 */
[----:B------:R-:W-:Y:S01]  /*0610*/  ELECT P1, URZ, PT ;  /* 0x00000000003f782f */ /* 0x000fe20003820000 */
[----:B------:R-:W-:Y:S01]  /*0620*/  IMAD.IADD R3, R2, 0x1, -R3 ;  /* 0x0000000102037824 */ /* 0x000fe200078e0a03 */
[----:B------:R-:W-:Y:S01]  /*0630*/  ULDC UR4, c[0x0][0x150] ;  /* 0x0000540000047ab9 */ /* 0x000fe20000000800 */
[----:B------:R-:W4:Y:S01]  /*0640*/  S2R R10, SR_CTAID.Y ;  /* 0x00000000000a7919 */ /* 0x000f220000002600 */
[----:B------:R-:W5:Y:S01]  /*0650*/  LDC R13, c[0x0][0x144] ;  /* 0x00005100ff0d7b82 */ /* 0x000f620000000800 */
[----:B------:R-:W-:Y:S01]  /*0660*/  UMOV UR11, 0x80 ;  /* 0x00000080000b7882 */ /* 0x000fe20000000000 */
[----:B------:R-:W-:Y:S01]  /*0670*/  SHF.R.S32.HI R8, RZ, 0x1f, R3 ;  /* 0x0000001fff087819 */ /* 0x000fe20000011403 */
[----:B------:R-:W5:Y:S01]  /*0680*/  SHFL.IDX PT, R6, R6, RZ, 0x1f ;  /* 0x00001fff06067589 */ /* 0x000f6200000e0000 */
[----:B--2---:R-:W-:Y:S01]  /*0690*/  SHF.R.S32.HI R0, RZ, 0x1f, R7 ;  /* 0x0000001fff007819 */ /* 0x004fe20000011407 */
[----:B------:R-:W-:Y:S01]  /*06a0*/  NOP ;  /* 0x0000000000007918 */ /* 0x000fe20000000000 */
[----:B------:R-:W-:Y:S01]  /*06b0*/  LEA.HI R8, R8, R3, RZ, 0x3 ;  /* 0x0000000308087211 */ /* 0x000fe200078f18ff */
[----:B------:R-:W-:Y:S01]  /*06c0*/  VIADD R37, R15, 0xffffffff ;  /* 0xffffffff0f257836 */ /* 0x000fe20000000000 */
[----:B------:R-:W-:Y:S01]  /*06d0*/  LEA.HI R0, R0, R7, RZ, 0x2 ;  /* 0x0000000700007211 */ /* 0x000fe200078f10ff */
[----:B------:R-:W2:Y:S01]  /*06e0*/  LDC R14, c[0x0][0x140] ;  /* 0x00005000ff0e7b82 */ /* 0x000ea20000000800 */
[----:B------:R-:W-:-:S02]  /*06f0*/  SHF.R.S32.HI R9, RZ, 0x3, R8 ;  /* 0x00000003ff097819 */ /* 0x000fc40000011408 */
[----:B------:R-:W-:Y:S02]  /*0700*/  SHF.R.S32.HI R8, RZ, 0x1f, R8 ;  /* 0x0000001fff087819 */ /* 0x000fe40000011408 */
[----:B0-----:R-:W-:Y:S02]  /*0710*/  I2FP.F32.U32 R12, UR12 ;  /* 0x0000000c000c7c45 */ /* 0x001fe40008201000 */
[----:B-1----:R-:W-:Y:S01]  /*0720*/  ISETP.NE.OR P0, PT, R11, RZ, !P0 ;  /* 0x000000ff0b00720c */ /* 0x002fe20004705670 */
[----:B------:R-:W0:Y:S01]  /*0730*/  LDC R23, c[0x0][0x148] ;  /* 0x00005200ff177b82 */ /* 0x000e220000000800 */
[----:B------:R-:W-:Y:S01]  /*0740*/  LEA.HI R8, R8, R9, RZ, 0x2 ;  /* 0x0000000908087211 */ /* 0x000fe200078f10ff */
[----:B------:R-:W-:Y:S01]  /*0750*/  FMUL R12, R12, UR4 ;  /* 0x000000040c0c7c20 */ /* 0x000fe20008400000 */
[----:B---3--:R-:W-:Y:S01]  /*0760*/  ISETP.NE.OR P1, PT, R5, RZ, !P1 ;  /* 0x000000ff0500720c */ /* 0x008fe20004f25670 */
[----:B------:R-:W-:Y:S01]  /*0770*/  ULDC UR4, c[0x0][0x154] ;  /* 0x0000550000047ab9 */ /* 0x000fe20000000800 */
[----:B------:R-:W-:-:S02]  /*0780*/  LOP3.LUT R8, R8, 0xfffffffc, RZ, 0xc0, !PT ;  /* 0xfffffffc08087812 */ /* 0x000fc400078ec0ff */
[----:B------:R-:W-:Y:S01]  /*0790*/  LOP3.LUT R0, R0, 0x3ffffffc, RZ, 0xc0, !PT ;  /* 0x3ffffffc00007812 */ /* 0x000fe200078ec0ff */
[----:B------:R-:W1:Y:S01]  /*07a0*/  F2I.U32.TRUNC.NTZ R12, R12 ;  /* 0x0000000c000c7305 */ /* 0x000e62000020f000 */
[----:B------:R-:W-:Y:S01]  /*07b0*/  SHF.R.S32.HI R5, RZ, 0x1f, R4 ;  /* 0x0000001fff057819 */ /* 0x000fe20000011404 */
[----:B------:R-:W-:Y:S01]  /*07c0*/  IMAD.IADD R8, R9, 0x1, -R8 ;  /* 0x0000000109087824 */ /* 0x000fe200078e0a08 */
[----:B------:R-:W-:Y:S01]  /*07d0*/  ISETP.GE.U32.AND P5, PT, R37, 0x2, PT ;  /* 0x000000022500780c */ /* 0x000fe20003fa6070 */
[----:B------:R-:W-:Y:S01]  /*07e0*/  IMAD.IADD R7, R7, 0x1, -R0 ;  /* 0x0000000107077824 */ /* 0x000fe200078e0a00 */
[----:B------:R-:W-:Y:S01]  /*07f0*/  LEA.HI R5, R5, R4, RZ, 0x2 ;  /* 0x0000000405057211 */ /* 0x000fe200078f10ff */
[----:B------:R-:W-:Y:S01]  /*0800*/  VOTEU.ALL UP1, P0 ;  /* 0x00000000003f7886 */ /* 0x000fe20000020000 */
[----:B------:R-:W-:Y:S01]  /*0810*/  VOTEU.ALL UP0, P0 ;  /* 0x00000000003f7886 */ /* 0x000fe20000000000 */
[----:B------:R-:W-:Y:S01]  /*0820*/  IMAD R8, R7, 0x4, R8 ;  /* 0x0000000407087824 */ /* 0x000fe200078e0208 */
[----:B------:R-:W-:Y:S01]  /*0830*/  LOP3.LUT R5, R5, 0xfffffffc, RZ, 0xc0, !PT ;  /* 0xfffffffc05057812 */ /* 0x000fe200078ec0ff */
[----:B------:R-:W-:Y:S01]  /*0840*/  VOTEU.ALL UP2, P1 ;  /* 0x00000000003f7886 */ /* 0x000fe20000840000 */
[----:B------:R-:W3:Y:S01]  /*0850*/  @!UP1 S2UR UR7, SR_CgaCtaId ;  /* 0x00000000000799c3 */ /* 0x000ee20000008800 */
[C---:B------:R-:W-:Y:S01]  /*0860*/  IMAD.SHL.U32 R7, R8.reuse, 0x4, RZ ;  /* 0x0000000408077824 */ /* 0x040fe200078e00ff */
[----:B------:R-:W-:Y:S01]  /*0870*/  LEA.HI R0, R8, R8, RZ, 0x1 ;  /* 0x0000000808007211 */ /* 0x000fe200078f08ff */
[----:B------:R-:W-:Y:S01]  /*0880*/  IMAD.IADD R20, R4, 0x1, -R5 ;  /* 0x0000000104147824 */ /* 0x000fe200078e0a05 */
[----:B----4-:R-:W-:Y:S01]  /*0890*/  I2FP.F32.U32 R4, R10 ;  /* 0x0000000a00047245 */ /* 0x010fe20000201000 */
[----:B-1----:R-:W-:Y:S01]  /*08a0*/  IMAD.MOV R12, RZ, RZ, -R12 ;  /* 0x000000ffff0c7224 */ /* 0x002fe200078e0a0c */
[----:B------:R-:W-:Y:S01]  /*08b0*/  LOP3.LUT R5, R0, 0xfffffffe, RZ, 0xc0, !PT ;  /* 0xfffffffe00057812 */ /* 0x000fe200078ec0ff */
[----:B------:R-:W-:Y:S01]  /*08c0*/  @!UP1 UMOV UR6, 0x400 ;  /* 0x0000040000069882 */ /* 0x000fe20000000000 */
[----:B------:R-:W1:Y:S01]  /*08d0*/  @!UP2 S2UR UR10, SR_CgaCtaId ;  /* 0x00000000000aa9c3 */ /* 0x000e620000008800 */
[----:B------:R-:W-:Y:S01]  /*08e0*/  FMUL R4, R4, UR4 ;  /* 0x0000000404047c20 */ /* 0x000fe20008400000 */
[----:B-----5:R-:W-:Y:S01]  /*08f0*/  IMAD R22, R13, R12, UR12 ;  /* 0x0000000c0d167e24 */ /* 0x020fe2000f8e020c */
[----:B------:R-:W-:Y:S01]  /*0900*/  UMOV UR4, 0x20 ;  /* 0x0000002000047882 */ /* 0x000fe20000000000 */
[----:B------:R-:W-:Y:S01]  /*0910*/  IMAD.IADD R5, R8, 0x1, -R5 ;  /* 0x0000000108057824 */ /* 0x000fe200078e0a05 */
[----:B------:R-:W-:-:S04]  /*0920*/  @!UP1 UIADD3 UR4, -UR4, 0x100000, URZ ;  /* 0x0010000004049890 */ /* 0x000fc8000fffe13f */
[----:B------:R-:W-:Y:S02]  /*0930*/  @!UP1 USHF.L.U32 UR5, UR4, 0xb, URZ ;  /* 0x0000000b04059899 */ /* 0x000fe4000800063f */
[----:B------:R-:W-:Y:S01]  /*0940*/  @!UP1 USHF.L.U32 UR4, UR4, 0x1, URZ ;  /* 0x0000000104049899 */ /* 0x000fe2000800063f */
[----:B------:R-:W-:Y:S01]  /*0950*/  LOP3.LUT R7, R8, 0xc, R7, 0x78, !PT ;  /* 0x0000000c08077812 */ /* 0x000fe200078e7807 */
[----:B------:R-:W4:Y:S01]  /*0960*/  F2I.U32.TRUNC.NTZ R4, R4 ;  /* 0x0000000400047305 */ /* 0x000f22000020f000 */
[----:B------:R-:W-:Y:S01]  /*0970*/  @!UP2 UMOV UR9, 0x400 ;  /* 0x000004000009a882 */ /* 0x000fe20000000000 */
[----:B------:R-:W-:Y:S01]  /*0980*/  ISETP.NE.AND P3, PT, R5, R22, PT ;  /* 0x000000160500720c */ /* 0x000fe20003f65270 */
[----:B------:R-:W-:Y:S01]  /*0990*/  VOTEU.ALL UP3, P1 ;  /* 0x00000000003f7886 */ /* 0x000fe20000860000 */
[----:B------:R-:W-:Y:S01]  /*09a0*/  VOTEU.ALL UP4, P1 ;  /* 0x00000000003f7886 */ /* 0x000fe20000880000 */
[----:B------:R-:W-:Y:S01]  /*09b0*/  VOTEU.ALL UP5, P1 ;  /* 0x00000000003f7886 */ /* 0x000fe200008a0000 */
[----:B--2---:R-:W-:Y:S01]  /*09c0*/  ISETP.EQ.U32.AND P2, PT, R14, 0x1, PT ;  /* 0x000000010e00780c */ /* 0x004fe20003f42070 */
[----:B------:R-:W-:Y:S01]  /*09d0*/  IMAD.MOV.U32 R12, RZ, RZ, 0x1 ;  /* 0x00000001ff0c7424 */ /* 0x000fe200078e00ff */
[----:B------:R-:W-:Y:S01]  /*09e0*/  R2UR UR17, R6 ;  /* 0x00000000061172ca */ /* 0x000fe200000e0000 */
[----:B---3--:R-:W-:-:S02]  /*09f0*/  @!UP1 ULEA UR8, UR7, UR6, 0x18 ;  /* 0x0000000607089291 */ /* 0x008fc4000f8ec03f */
[----:B------:R-:W-:-:S04]  /*0a00*/  @!UP2 UIADD3 UR6, -UR11, 0x100000, URZ ;  /* 0x001000000b06a890 */ /* 0x000fc8000fffe13f */
[----:B------:R-:W-:Y:S02]  /*0a10*/  @!UP2 USHF.L.U32 UR7, UR6, 0xb, URZ ;  /* 0x0000000b0607a899 */ /* 0x000fe4000800063f */
[----:B------:R-:W-:Y:S01]  /*0a20*/  @!UP2 USHF.L.U32 UR6, UR6, 0x1, URZ ;  /* 0x000000010606a899 */ /* 0x000fe2000800063f */
[----:B------:R-:W-:Y:S01]  /*0a30*/  VOTEU.ALL UP1, P0 ;  /* 0x00000000003f7886 */ /* 0x000fe20000020000 */
[----:B------:R-:W-:Y:S01]  /*0a40*/  LOP3.LUT P0, RZ, R3, 0x7, RZ, 0xc0, !PT ;  /* 0x0000000703ff7812 */ /* 0x000fe2000780c0ff */
[----:B----4-:R-:W-:Y:S01]  /*0a50*/  IMAD.MOV R24, RZ, RZ, -R4 ;  /* 0x000000ffff187224 */ /* 0x010fe200078e0a04 */
[C---:B------:R-:W-:Y:S01]  /*0a60*/  @P3 LEA.HI R0, R7.reuse, R7, RZ, 0x1 ;  /* 0x0000000707003211 */ /* 0x040fe200078f08ff */
[----:B-1----:R-:W-:Y:S01]  /*0a70*/  @!UP2 ULEA UR9, UR10, UR9, 0x18 ;  /* 0x000000090a09a291 */ /* 0x002fe2000f8ec03f */
[----:B------:R-:W-:Y:S01]  /*0a80*/  ISETP.LT.U32.AND P0, PT, R7, 0x2, !P0 ;  /* 0x000000020700780c */ /* 0x000fe20004701070 */
[----:B------:R-:W-:Y:S01]  /*0a90*/  VOTEU.ALL UP2, P1 ;  /* 0x00000000003f7886 */ /* 0x000fe20000840000 */
[C---:B------:R-:W-:Y:S01]  /*0aa0*/  ISETP.NE.AND P1, PT, R20.reuse, 0x3, PT ;  /* 0x000000031400780c */ /* 0x040fe20003f25270 */
[----:B0-----:R-:W-:Y:S01]  /*0ab0*/  IMAD R5, R23, R24, R10 ;  /* 0x0000001817057224 */ /* 0x001fe200078e020a */
[----:B------:R-:W-:Y:S01]  /*0ac0*/  @P3 SHF.R.S32.HI R0, RZ, 0x1, R0 ;  /* 0x00000001ff003819 */ /* 0x000fe20000011400 */
[----:B------:R-:W0:Y:S02]  /*0ad0*/  FENCE.VIEW.ASYNC.S ;  /* 0x00000000000073c6 */ /* 0x000e240000000000 */
[----:B0-----:R0:W1:Y:S01]  /*0ae0*/  @!UP0 SYNCS.EXCH.64 URZ, [UR8+0x1c0], UR4 ;  /* 0x0001c004083f85b2 */ /* 0x0010620008000100 */
[----:B------:R-:W-:-:S02]  /*0af0*/  ISETP.EQ.OR P1, PT, R20, RZ, !P1 ;  /* 0x000000ff1400720c */ /* 0x000fc40004f22670 */
[----:B------:R-:W-:Y:S02]  /*0b00*/  @P3 ISETP.NE.AND P4, PT, R0, R5, PT ;  /* 0x000000050000320c */ /* 0x000fe40003f85270 */
[----:B------:R-:W-:Y:S02]  /*0b10*/  ISETP.EQ.AND P1, PT, R15, RZ, P1 ;  /* 0x000000ff0f00720c */ /* 0x000fe40000f22270 */
[----:B------:R-:W-:Y:S02]  /*0b20*/  SEL R5, RZ, 0x1, !P0 ;  /* 0x00000001ff057807 */ /* 0x000fe40004000000 */
[----:B------:R-:W-:Y:S02]  /*0b30*/  @P3 SEL R12, RZ, 0x1, P4 ;  /* 0x00000001ff0c3807 */ /* 0x000fe40002000000 */
[----:B------:R-:W-:Y:S02]  /*0b40*/  SEL R0, RZ, 0x1, !P1 ;  /* 0x00000001ff007807 */ /* 0x000fe40004800000 */
[----:B------:R-:W-:-:S02]  /*0b50*/  LOP3.LUT R12, R12, R5, RZ, 0xc0, !PT ;  /* 0x000000050c0c7212 */ /* 0x000fc400078ec0ff */
[----:B------:R-:W-:Y:S01]  /*0b60*/  SEL R0, R0, 0x2, P5 ;  /* 0x0000000200007807 */ /* 0x000fe20002800000 */
[----:B------:R0:W2:Y:S01]  /*0b70*/  @!UP1 SYNCS.EXCH.64 URZ, [UR8+0x1c8], UR4 ;  /* 0x0001c804083f95b2 */ /* 0x0000a20008000100 */
[----:B------:R-:W-:Y:S01]  /*0b80*/  NOP ;  /* 0x0000000000007918 */ /* 0x000fe20000000000 */
[----:B------:R0:W3:Y:S01]  /*0b90*/  @!UP2 SYNCS.EXCH.64 URZ, [UR9+0x1a0], UR6 ;  /* 0x0001a006093fa5b2 */ /* 0x0000e20008000100 */
[----:B------:R0:W4:Y:S01]  /*0ba0*/  @!UP3 SYNCS.EXCH.64 URZ, [UR9+0x1a8], UR6 ;  /* 0x0001a806093fb5b2 */ /* 0x0001220008000100 */
[----:B------:R0:W0:Y:S01]  /*0bb0*/  @!UP4 SYNCS.EXCH.64 URZ, [UR9+0x1b0], UR6 ;  /* 0x0001b006093fc5b2 */ /* 0x0000220008000100 */
[----:B------:R0:W0:Y:S01]  /*0bc0*/  @!UP5 SYNCS.EXCH.64 URZ, [UR9+0x1b8], UR6 ;  /* 0x0001b806093fd5b2 */ /* 0x0000220008000100 */
[----:B------:R-:W-:Y:S01]  /*0bd0*/  NOP ;  /* 0x0000000000007918 */ /* 0x000fe20000000000 */
[----:B------:R-:W-:Y:S05]  /*0be0*/  @!P2 BRA `(.L_x_4) ;  /* 0x000000000008a947 */ /* 0x000fea0003800000 */
[----:B01234-:R-:W-:Y:S01]  /*0bf0*/  UCGABAR_ARV ;  /* 0x00000000000079c7 */ /* 0x01ffe20008000000 */
[----:B------:R-:W-:Y:S05]  /*0c00*/  BRA `(.L_x_5) ;  /* 0x0000000000047947 */ /* 0x000fea0003800000 */
.L_x_4:
[----:B01234-:R-:W-:Y:S01]  /*0c10*/  NOP ;  /* 0x0000000000007918 */ /* 0x01ffe20000000000 */
.L_x_5:
[----:B------:R-:W-:Y:S01]  /*0c20*/  ULDC.64 UR4, c[0x0][0x598] ;  /* 0x0001660000047ab9 */ /* 0x000fe20000000a00 */
[----:B------:R-:W-:Y:S01]  /*0c30*/  ULDC.64 UR20, c[0x0][0x208] ;  /* 0x0000820000147ab9 */ /* 0x000fe20000000a00 */
[----:B------:R-:W-:-:S04]  /*0c40*/  ISETP.NE.U32.AND P0, PT, RZ, UR4, PT ;  /* 0x00000004ff007c0c */ /* 0x000fc8000bf05070 */
[----:B------:R-:W-:-:S13]  /*0c50*/  ISETP.NE.AND.EX P0, PT, RZ, UR5, PT, P0 ;  /* 0x00000005ff007c0c */ /* 0x000fda000bf05300 */
[----:B------:R-:W-:Y:S05]  /*0c60*/  @!P0 BRA `(.L_x_6) ;  /* 0x00000000001c8947 */ /* 0x000fea0003800000 */
[----:B------:R-:W0:Y:S02]  /*0c70*/  LDC.64 R4, c[0x0][0x598] ;  /* 0x00016600ff047b82 */ /* 0x000e240000000a00 */
[----:B0-----:R-:W2:Y:S02]  /*0c80*/  LDG.E.64 R4, desc[UR20][R4.64] ;  /* 0x0000001404047981 */ /* 0x001ea4000c1e1b00 */
[----:B--2---:R-:W-:-:S04]  /*0c90*/  ISETP.NE.U32.AND P0, PT, R4, RZ, PT ;  /* 0x000000ff0400720c */ /* 0x004fc80003f05070 */
[----:B------:R-:W-:-:S13]  /*0ca0*/  ISETP.NE.AND.EX P0, PT, R5, RZ, PT, P0 ;  /* 0x000000ff0500720c */ /* 0x000fda0003f05300 */
[----:B------:R-:W-:Y:S05]  /*0cb0*/  @!P0 BRA `(.L_x_6) ;  /* 0x0000000000088947 */ /* 0x000fea0003800000 */
[----:B------:R0:W5:Y:S01]  /*0cc0*/  LD.E R13, desc[UR20][R4.64] ;  /* 0x00000014040d7980 */ /* 0x000162000c101900 */
[----:B------:R-:W-:Y:S05]  /*0cd0*/  BRA `(.L_x_7) ;  /* 0x0000000000207947 */ /* 0x000fea0003800000 */
.L_x_6:
[----:B------:R-:W-:Y:S02]  /*0ce0*/  ULDC.64 UR4, c[0x0][0x588] ;  /* 0x0001620000047ab9 */ /* 0x000fe40000000a00 */
[----:B------:R-:W-:-:S04]  /*0cf0*/  ISETP.NE.U32.AND P0, PT, RZ, UR4, PT ;  /* 0x00000004ff007c0c */ /* 0x000fc8000bf05070 */
[----:B------:R-:W-:-:S13]  /*0d00*/  ISETP.NE.AND.EX P0, PT, RZ, UR5, PT, P0 ;  /* 0x00000005ff007c0c */ /* 0x000fda000bf05300 */
[----:B------:R-:W-:Y:S05]  /*0d10*/  @!P0 BRA `(.L_x_8) ;  /* 0x00000000000c8947 */ /* 0x000fea0003800000 */
[----:B------:R-:W0:Y:S02]  /*0d20*/  LDC.64 R4, c[0x0][0x588] ;  /* 0x00016200ff047b82 */ /* 0x000e240000000a00 */
[----:B0-----:R1:W5:Y:S01]  /*0d30*/  LDG.E R13, desc[UR20][R4.64] ;  /* 0x00000014040d7981 */ /* 0x001362000c1e1900 */
[----:B------:R-:W-:Y:S05]  /*0d40*/  BRA `(.L_x_7) ;  /* 0x0000000000047947 */ /* 0x000fea0003800000 */
.L_x_8:
[----:B------:R-:W2:Y:S02]  /*0d50*/  LDC R13, c[0x0][0x580] ;  /* 0x00016000ff0d7b82 */ /* 0x000ea40000000800 */
.L_x_7:
[----:B------:R-:W-:Y:S02]  /*0d60*/  ULDC.64 UR4, c[0x0][0x5a0] ;  /* 0x0001680000047ab9 */ /* 0x000fe40000000a00 */
[----:B------:R-:W-:-:S04]  /*0d70*/  ISETP.NE.U32.AND P0, PT, RZ, UR4, PT ;  /* 0x00000004ff007c0c */ /* 0x000fc8000bf05070 */
[----:B------:R-:W-:-:S13]  /*0d80*/  ISETP.NE.AND.EX P0, PT, RZ, UR5, PT, P0 ;  /* 0x00000005ff007c0c */ /* 0x000fda000bf05300 */
[----:B------:R-:W-:Y:S05]  /*0d90*/  @!P0 BRA `(.L_x_9) ;  /* 0x00000000001c8947 */ /* 0x000fea0003800000 */
[----:B01----:R-:W0:Y:S02]  /*0da0*/  LDC.64 R4, c[0x0][0x5a0] ;  /* 0x00016800ff047b82 */ /* 0x003e240000000a00 */
[----:B0-----:R-:W3:Y:S02]  /*0db0*/  LDG.E.64 R4, desc[UR20][R4.64] ;  /* 0x0000001404047981 */ /* 0x001ee4000c1e1b00 */
[----:B---3--:R-:W-:-:S04]  /*0dc0*/  ISETP.NE.U32.AND P0, PT, R4, RZ, PT ;  /* 0x000000ff0400720c */ /* 0x008fc80003f05070 */
[----:B------:R-:W-:-:S13]  /*0dd0*/  ISETP.NE.AND.EX P0, PT, R5, RZ, PT, P0 ;  /* 0x000000ff0500720c */ /* 0x000fda0003f05300 */
[----:B------:R-:W-:Y:S05]  /*0de0*/  @!P0 BRA `(.L_x_9) ;  /* 0x0000000000088947 */ /* 0x000fea0003800000 */
[----:B------:R0:W5:Y:S01]  /*0df0*/  LD.E R14, desc[UR20][R4.64] ;  /* 0x00000014040e7980 */ /* 0x000162000c101900 */
[----:B------:R-:W-:Y:S05]  /*0e00*/  BRA `(.L_x_10) ;  /* 0x0000000000207947 */ /* 0x000fea0003800000 */
.L_x_9:
[----:B------:R-:W-:Y:S02]  /*0e10*/  ULDC.64 UR4, c[0x0][0x590] ;  /* 0x0001640000047ab9 */ /* 0x000fe40000000a00 */
[----:B------:R-:W-:-:S04]  /*0e20*/  ISETP.NE.U32.AND P0, PT, RZ, UR4, PT ;  /* 0x00000004ff007c0c */ /* 0x000fc8000bf05070 */
[----:B------:R-:W-:-:S13]  /*0e30*/  ISETP.NE.AND.EX P0, PT, RZ, UR5, PT, P0 ;  /* 0x00000005ff007c0c */ /* 0x000fda000bf05300 */
[----:B------:R-:W-:Y:S05]  /*0e40*/  @!P0 BRA `(.L_x_11) ;  /* 0x00000000000c8947 */ /* 0x000fea0003800000 */
[----:B01----:R-:W0:Y:S02]  /*0e50*/  LDC.64 R4, c[0x0][0x590] ;  /* 0x00016400ff047b82 */ /* 0x003e240000000a00 */
[----:B0-----:R1:W5:Y:S01]  /*0e60*/  LDG.E R14, desc[UR20][R4.64] ;  /* 0x00000014040e7981 */ /* 0x001362000c1e1900 */
[----:B------:R-:W-:Y:S05]  /*0e70*/  BRA `(.L_x_10) ;  /* 0x0000000000047947 */ /* 0x000fea0003800000 */
.L_x_11:
[----:B------:R-:W3:Y:S02]  /*0e80*/  LDC R14, c[0x0][0x584] ;  /* 0x00016100ff0e7b82 */ /* 0x000ee40000000800 */
.L_x_10:
[----:B01----:R-:W0:Y:S01]  /*0e90*/  LDC R4, c[0x0][0x65c] ;  /* 0x00019700ff047b82 */ /* 0x003e220000000800 */
[----:B------:R-:W-:Y:S01]  /*0ea0*/  ULDC UR6, c[0x0][0x28c] ;  /* 0x0000a30000067ab9 */ /* 0x000fe20000000800 */
[----:B------:R-:W-:Y:S01]  /*0eb0*/  ISETP.NE.AND P0, PT, R15, 0x2, PT ;  /* 0x000000020f00780c */ /* 0x000fe20003f05270 */
[----:B------:R-:W-:Y:S01]  /*0ec0*/  UIADD3 UR6, UR6, 0x7f, URZ ;  /* 0x0000007f06067890 */ /* 0x000fe2000fffe03f */
[----:B------:R-:W-:Y:S01]  /*0ed0*/  IMAD.MOV.U32 R5, RZ, RZ, RZ ;  /* 0x000000ffff057224 */ /* 0x000fe200078e00ff */
[----:B------:R-:W-:Y:S01]  /*0ee0*/  UMOV UR5, URZ ;  /* 0x0000003f00057c82 */ /* 0x000fe20008000000 */
[----:B------:R-:W-:Y:S01]  /*0ef0*/  UMOV UR4, URZ ;  /* 0x0000003f00047c82 */ /* 0x000fe20008000000 */
[----:B------:R-:W-:Y:S01]  /*0f00*/  USHF.R.S32.HI UR7, URZ, 0x1f, UR6 ;  /* 0x0000001f3f077899 */ /* 0x000fe20008011406 */
[----:B------:R-:W-:-:S03]  /*0f10*/  ULDC.64 UR8, c[0x0][0x650] ;  /* 0x0001940000087ab9 */ /* 0x000fc60000000a00 */
[----:B------:R-:W-:-:S04]  /*0f20*/  ULEA.HI UR7, UR7, UR6, URZ, 0x7 ;  /* 0x0000000607077291 */ /* 0x000fc8000f8f383f */
[----:B------:R-:W-:Y:S01]  /*0f30*/  USHF.R.S32.HI UR13, URZ, 0x7, UR7 ;  /* 0x000000073f0d7899 */ /* 0x000fe20008011407 */
[----:B0-----:R-:W-:Y:S01]  /*0f40*/  ISETP.NE.AND P3, PT, R4, 0x1, PT ;  /* 0x000000010400780c */ /* 0x001fe20003f65270 */
[----:B------:R-:W-:-:S12]  /*0f50*/  IMAD.U32 R4, RZ, RZ, UR12 ;  /* 0x0000000cff047e24 */ /* 0x000fd8000f8e00ff */
[----:B------:R-:W0:Y:S01]  /*0f60*/  @P3 LDC R9, c[0x0][0x10] ;  /* 0x00000400ff093b82 */ /* 0x000e220000000800 */
[----:B------:R-:W-:-:S07]  /*0f70*/  @P3 IMAD.MOV.U32 R11, RZ, RZ, RZ ;  /* 0x000000ffff0b3224 */ /* 0x000fce00078e00ff */
[----:B------:R-:W1:Y:S01]  /*0f80*/  @!P3 LDC R17, c[0x0][0xc] ;  /* 0x00000300ff11bb82 */ /* 0x000e620000000800 */
[----:B------:R-:W-:Y:S01]  /*0f90*/  ULDC UR14, c[0x0][0xc] ;  /* 0x00000300000e7ab9 */ /* 0x000fe20000000800 */
[----:B------:R-:W-:Y:S02]  /*0fa0*/  ULDC UR15, c[0x0][0x10] ;  /* 0x00000400000f7ab9 */ /* 0x000fe40000000800 */
[----:B------:R-:W-:-:S04]  /*0fb0*/  UIMAD.WIDE.U32 UR14, UR14, UR15, URZ ;  /* 0x0000000f0e0e72a5 */ /* 0x000fc8000f8e003f */
[----:B------:R-:W4:Y:S01]  /*0fc0*/  LDC R6, c[0x0][0x14] ;  /* 0x00000500ff067b82 */ /* 0x000f220000000800 */
[----:B0-----:R-:W-:-:S04]  /*0fd0*/  @P3 IMAD.WIDE.U32 R8, R9, UR12, R10 ;  /* 0x0000000c09083c25 */ /* 0x001fc8000f8e000a */
[----:B-1----:R-:W-:-:S04]  /*0fe0*/  @!P3 IMAD.WIDE.U32 R4, R10, R17, R4 ;  /* 0x000000110a04b225 */ /* 0x002fc800078e0004 */
[----:B------:R-:W-:Y:S02]  /*0ff0*/  @P3 IMAD.MOV.U32 R17, RZ, RZ, RZ ;  /* 0x000000ffff113224 */ /* 0x000fe400078e00ff */
[----:B------:R-:W-:Y:S02]  /*1000*/  @!P3 IMAD.MOV.U32 R8, RZ, RZ, R4 ;  /* 0x000000ffff08b224 */ /* 0x000fe400078e0004 */
[----:B------:R-:W-:Y:S02]  /*1010*/  @P3 IMAD.IADD R9, R9, 0x1, R17 ;  /* 0x0000000109093824 */ /* 0x000fe400078e0211 */
[----:B------:R-:W-:Y:S01]  /*1020*/  @!P3 IMAD.MOV.U32 R9, RZ, RZ, R5 ;  /* 0x000000ffff09b224 */ /* 0x000fe200078e0005 */
[----:B----4-:R-:W-:Y:S06]  /*1030*/  @P0 BRA `(.L_x_12) ;  /* 0x0000000000240947 */ /* 0x010fec0003800000 */
[----:B------:R-:W-:Y:S01]  /*1040*/  UISETP.GE.U32.AND UP0, UPT, UR13, 0x19, UPT ;  /* 0x000000190d00788c */ /* 0x000fe2000bf06070 */
[C---:B------:R-:W-:Y:S01]  /*1050*/  IMAD R5, R6.reuse, UR15, RZ ;  /* 0x0000000f06057c24 */ /* 0x040fe2000f8e02ff */
[----:B------:R-:W-:Y:S01]  /*1060*/  UIMAD.WIDE.U32 UR4, UR13, 0x51eb851f, URZ ;  /* 0x51eb851f0d0478a5 */ /* 0x000fe2000f8e003f */
[----:B------:R-:W-:-:S03]  /*1070*/  IMAD.WIDE.U32 R8, R6, UR14, R8 ;  /* 0x0000000e06087c25 */ /* 0x000fc6000f8e0008 */
[----:B------:R-:W-:Y:S01]  /*1080*/  USHF.R.U32.HI UR5, URZ, 0x3, UR5 ;  /* 0x000000033f057899 */ /* 0x000fe20008011605 */
[----:B------:R-:W-:Y:S02]  /*1090*/  IMAD.IADD R9, R9, 0x1, R5 ;  /* 0x0000000109097824 */ /* 0x000fe400078e0205 */
[----:B------:R-:W-:Y:S02]  /*10a0*/  UMOV UR4, URZ ;  /* 0x0000003f00047c82 */ /* 0x000fe40008000000 */
[----:B------:R-:W-:Y:S02]  /*10b0*/  @UP0 ULOP3.LUT UR4, UR5, 0x1, URZ, 0xc0, !UPT ;  /* 0x0000000105040892 */ /* 0x000fe4000f8ec03f */
[----:B------:R-:W-:-:S12]  /*10c0*/  UIMAD UR5, UR5, -0x19, UR13 ;  /* 0xffffffe7050578a4 */ /* 0x000fd8000f8e020d */
.L_x_12:
[----:B------:R-:W-:Y:S01]  /*10d0*/  ISETP.GE.U32.AND P0, PT, R8, UR8, PT ;  /* 0x0000000808007c0c */ /* 0x000fe2000bf06070 */
[----:B------:R-:W-:Y:S01]  /*10e0*/  IMAD.MOV.U32 R4, RZ, RZ, -0x1 ;  /* 0xffffffffff047424 */ /* 0x000fe200078e00ff */
[----:B------:R-:W-:Y:S01]  /*10f0*/  PRMT R16, RZ, 0x7610, R16 ;  /* 0x00007610ff107816 */ /* 0x000fe20000000010 */
[----:B------:R-:W-:Y:S01]  /*1100*/  IMAD.MOV.U32 R18, RZ, RZ, -0x1 ;  /* 0xffffffffff127424 */ /* 0x000fe200078e00ff */
[----:B------:R-:W-:Y:S01]  /*1110*/  ISETP.GE.U32.AND.EX P0, PT, R9, UR9, PT, P0 ;  /* 0x0000000909007c0c */ /* 0x000fe2000bf06100 */
[----:B------:R-:W-:-:S12]  /*1120*/  IMAD.MOV.U32 R5, RZ, RZ, -0x1 ;  /* 0xffffffffff057424 */ /* 0x000fd800078e00ff */
[----:B------:R-:W-:Y:S05]  /*1130*/  @P0 BRA `(.L_x_13) ;  /* 0x0000000400240947 */ /* 0x000fea0003800000 */
[----:B------:R-:W0:Y:S01]  /*1140*/  LDC.64 R26, c[0x0][0x628] ;  /* 0x00018a00ff1a7b82 */ /* 0x000e220000000a00 */
[----:B------:R-:W-:Y:S02]  /*1150*/  IMAD.MOV.U32 R4, RZ, RZ, R8 ;  /* 0x000000ffff047224 */ /* 0x000fe400078e0008 */
[----:B------:R-:W-:-:S05]  /*1160*/  IMAD.MOV.U32 R5, RZ, RZ, R9 ;  /* 0x000000ffff057224 */ /* 0x000fca00078e0009 */
[----:B------:R-:W1:Y:S08]  /*1170*/  LDC R28, c[0x0][0x630] ;  /* 0x00018c00ff1c7b82 */ /* 0x000e700000000800 */
[----:B------:R-:W4:Y:S01]  /*1180*/  LDC.64 R30, c[0x0][0x620] ;  /* 0x00018800ff1e7b82 */ /* 0x000f220000000a00 */
[----:B0-----:R-:W-:-:S04]  /*1190*/  ISETP.NE.U32.AND P0, PT, R26, RZ, PT ;  /* 0x000000ff1a00720c */ /* 0x001fc80003f05070 */
[----:B------:R-:W-:-:S13]  /*11a0*/  ISETP.NE.AND.EX P0, PT, R27, RZ, PT, P0 ;  /* 0x000000ff1b00720c */ /* 0x000fda0003f05300 */
[----:B-1--4-:R-:W-:Y:S05]  /*11b0*/  @!P0 BRA `(.L_x_14) ;  /* 0x0000000000288947 */ /* 0x012fea0003800000 */
[----:B------:R-:W0:Y:S02]  /*11c0*/  LDC R19, c[0x0][0x634] ;  /* 0x00018d00ff137b82 */ /* 0x000e240000000800 */
[----:B0-----:R-:W-:-:S05]  /*11d0*/  IADD3 R19, P0, R8, R19, RZ ;  /* 0x0000001308137210 */ /* 0x001fca0007f1e0ff */
[----:B------:R-:W-:-:S04]  /*11e0*/  IMAD.X R21, RZ, RZ, R9, P0 ;  /* 0x000000ffff157224 */ /* 0x000fc800000e0609 */
[----:B------:R-:W-:-:S04]  /*11f0*/  IMAD.WIDE.U32 R4, R21, R26, RZ ;  /* 0x0000001a15047225 */ /* 0x000fc800078e00ff */
[----:B------:R-:W-:-:S04]  /*1200*/  IMAD.WIDE.U32 R16, P0, R19, R27, R4 ;  /* 0x0000001b13107225 */ /* 0x000fc80007800004 */
[----:B------:R-:W-:-:S04]  /*1210*/  IMAD.WIDE.U32 R4, R19, R26, RZ ;  /* 0x0000001a13047225 */ /* 0x000fc800078e00ff */
[----:B------:R-:W-:Y:S01]  /*1220*/  IMAD.X R19, RZ, RZ, RZ, P0 ;  /* 0x000000ffff137224 */ /* 0x000fe200000e06ff */
[----:B------:R-:W-:Y:S01]  /*1230*/  IADD3 RZ, P0, R5, R16, RZ ;  /* 0x0000001005ff7210 */ /* 0x000fe20007f1e0ff */
[----:B------:R-:W-:-:S04]  /*1240*/  IMAD.MOV.U32 R18, RZ, RZ, R17 ;  /* 0x000000ffff127224 */ /* 0x000fc800078e0011 */
[----:B------:R-:W-:-:S08]  /*1250*/  IMAD.WIDE.U32.X R4, R21, R27, R18, P0 ;  /* 0x0000001b15047225 */ /* 0x000fd000000e0412 */
.L_x_14:
[-CC-:B------:R-:W-:Y:S01]  /*1260*/  SHF.R.U64 R34, R4, R28.reuse, R5.reuse ;  /* 0x0000001c04227219 */ /* 0x180fe20000001205 */
[----:B------:R-:W0:Y:S01]  /*1270*/  LDC R18, c[0x0][0x618] ;  /* 0x00018600ff127b82 */ /* 0x000e220000000800 */
[----:B------:R-:W-:Y:S01]  /*1280*/  SHF.R.U32.HI R4, RZ, R28, R5 ;  /* 0x0000001cff047219 */ /* 0x000fe20000011605 */
[----:B------:R-:W-:Y:S01]  /*1290*/  IMAD.MOV.U32 R33, RZ, RZ, 0x1 ;  /* 0x00000001ff217424 */ /* 0x000fe200078e00ff */
[----:B------:R-:W-:-:S05]  /*12a0*/  IADD3 R17, P0, RZ, -R34, RZ ;  /* 0x80000022ff117210 */ /* 0x000fca0007f1e0ff */
[----:B------:R-:W1:Y:S01]  /*12b0*/  LDC.64 R28, c[0x0][0x640] ;  /* 0x00019000ff1c7b82 */ /* 0x000e620000000a00 */
[----:B------:R-:W-:-:S04]  /*12c0*/  IMAD.X R5, RZ, RZ, ~R4, P0 ;  /* 0x000000ffff057224 */ /* 0x000fc800000e0e04 */
[-C--:B------:R-:W-:Y:S02]  /*12d0*/  IMAD R16, R5, R30.reuse, RZ ;  /* 0x0000001e05107224 */ /* 0x080fe400078e02ff */
[C---:B------:R-:W-:Y:S01]  /*12e0*/  IMAD.WIDE.U32 R4, R17.reuse, R30, R8 ;  /* 0x0000001e11047225 */ /* 0x040fe200078e0008 */
[----:B------:R-:W4:Y:S03]  /*12f0*/  LDC R19, c[0x0][0x608] ;  /* 0x00018200ff137b82 */ /* 0x000f260000000800 */
[----:B------:R-:W-:-:S04]  /*1300*/  IMAD R17, R17, R31, R16 ;  /* 0x0000001f11117224 */ /* 0x000fc800078e0210 */
[----:B------:R-:W-:Y:S01]  /*1310*/  IMAD.IADD R5, R5, 0x1, R17 ;  /* 0x0000000105057824 */ /* 0x000fe200078e0211 */
[----:B------:R-:W2:Y:S04]  /*1320*/  LDC R26, c[0x0][0x658] ;  /* 0x00019600ff1a7b82 */ /* 0x000ea80000000800 */
[-CC-:B0-----:R-:W-:Y:S02]  /*1330*/  SHF.R.U64 R36, R4, R18.reuse, R5.reuse ;  /* 0x0000001204247219 */ /* 0x181fe40000001205 */
[----:B------:R-:W-:Y:S01]  /*1340*/  SHF.R.U32.HI R18, RZ, R18, R5 ;  /* 0x00000012ff127219 */ /* 0x000fe20000011605 */
[----:B------:R-:W-:Y:S01]  /*1350*/  IMAD.MOV.U32 R5, RZ, RZ, -0x1 ;  /* 0xffffffffff057424 */ /* 0x000fe200078e00ff */
[----:B------:R-:W0:Y:S01]  /*1360*/  LDC R27, c[0x0][0x648] ;  /* 0x00019200ff1b7b82 */ /* 0x000e220000000800 */
[----:B-1----:R-:W-:-:S04]  /*1370*/  ISETP.NE.U32.AND P0, PT, R28, RZ, PT ;  /* 0x000000ff1c00720c */ /* 0x002fc80003f05070 */
[----:B------:R-:W-:-:S03]  /*1380*/  ISETP.NE.AND.EX P0, PT, R29, RZ, PT, P0 ;  /* 0x000000ff1d00720c */ /* 0x000fc60003f05300 */
[----:B------:R-:W1:Y:S01]  /*1390*/  LDC R31, c[0x0][0x638] ;  /* 0x00018e00ff1f7b82 */ /* 0x000e620000000800 */
[-CC-:B----4-:R-:W-:Y:S02]  /*13a0*/  SHF.R.U64 R35, R36, R19.reuse, R18.reuse ;  /* 0x0000001324237219 */ /* 0x190fe40000001212 */
[----:B------:R-:W-:-:S05]  /*13b0*/  SHF.R.U32.HI R19, RZ, R19, R18 ;  /* 0x00000013ff137219 */ /* 0x000fca0000011612 */
[----:B------:R-:W4:Y:S01]  /*13c0*/  LDC R30, c[0x0][0x610] ;  /* 0x00018400ff1e7b82 */ /* 0x000f220000000800 */
[-C--:B--2---:R-:W-:Y:S02]  /*13d0*/  SHF.L.U32 R4, R5, R26.reuse, RZ ;  /* 0x0000001a05047219 */ /* 0x084fe400000006ff */
[--C-:B------:R-:W-:Y:S02]  /*13e0*/  SHF.R.U64 R38, R35, R26, R19.reuse ;  /* 0x0000001a23267219 */ /* 0x100fe40000001213 */
[----:B------:R-:W-:Y:S02]  /*13f0*/  LOP3.LUT R21, RZ, R4, RZ, 0x33, !PT ;  /* 0x00000004ff157212 */ /* 0x000fe400078e33ff */
[----:B------:R-:W-:Y:S01]  /*1400*/  SHF.R.U32.HI R5, RZ, R26, R19 ;  /* 0x0000001aff057219 */ /* 0x000fe20000011613 */
[----:B------:R-:W2:Y:S01]  /*1410*/  LDC R32, c[0x0][0x600] ;  /* 0x00018000ff207b82 */ /* 0x000ea20000000800 */
[----:B------:R-:W-:Y:S01]  /*1420*/  IMAD.MOV.U32 R4, RZ, RZ, R38 ;  /* 0x000000ffff047224 */ /* 0x000fe200078e0026 */
[----:B------:R-:W-:Y:S06]  /*1430*/  @!P0 BRA `(.L_x_15) ;  /* 0x0000000000288947 */ /* 0x000fec0003800000 */
[----:B------:R-:W3:Y:S02]  /*1440*/  LDC R19, c[0x0][0x64c] ;  /* 0x00019300ff137b82 */ /* 0x000ee40000000800 */
[----:B---3--:R-:W-:-:S05]  /*1450*/  IADD3 R19, P0, R19, R38, RZ ;  /* 0x0000002613137210 */ /* 0x008fca0007f1e0ff */
        /* <DEDUP_REMOVED lines=8> */
.L_x_15:
[----:B0-----:R-:W-:Y:S01]  /*14e0*/  SHF.R.U64 R11, R4, R27, R5 ;  /* 0x0000001b040b7219 */ /* 0x001fe20000001205 */
[----:B--2---:R-:W-:Y:S01]  /*14f0*/  VIADD R5, R32, 0xffffffff ;  /* 0xffffffff20057836 */ /* 0x004fe20000000000 */
[----:B------:R-:W-:Y:S01]  /*1500*/  SHF.L.U32 R4, R33, R26, RZ ;  /* 0x0000001a21047219 */ /* 0x000fe200000006ff */
[----:B------:R-:W-:Y:S01]  /*1510*/  @P3 IMAD R22, R23, R24, R10 ;  /* 0x0000001817163224 */ /* 0x000fe200078e020a */
[----:B------:R-:W-:Y:S01]  /*1520*/  LOP3.LUT R21, R35, R21, RZ, 0xc0, !PT ;  /* 0x0000001523157212 */ /* 0x000fe200078ec0ff */
[----:B------:R-:W-:Y:S01]  /*1530*/  IMAD.MOV R16, RZ, RZ, -R11 ;  /* 0x000000ffff107224 */ /* 0x000fe200078e0a0b */
[----:B------:R-:W-:-:S03]  /*1540*/  LOP3.LUT R5, R36, R5, RZ, 0xc0, !PT ;  /* 0x0000000524057212 */ /* 0x000fc600078ec0ff */
[----:B------:R-:W-:Y:S02]  /*1550*/  IMAD R21, R4, R11, R21 ;  /* 0x0000000b04157224 */ /* 0x000fe400078e0215 */
[----:B-1----:R-:W-:Y:S02]  /*1560*/  IMAD R10, R16, R31, R38 ;  /* 0x0000001f100a7224 */ /* 0x002fe400078e0226 */
[----:B----4-:R-:W-:Y:S02]  /*1570*/  IMAD R4, R21, R30, R22 ;  /* 0x0000001e15047224 */ /* 0x010fe400078e0216 */
[----:B------:R-:W-:Y:S02]  /*1580*/  IMAD R5, R10, R32, R5 ;  /* 0x000000200a057224 */ /* 0x000fe400078e0205 */
[----:B------:R-:W-:-:S03]  /*1590*/  IMAD.MOV.U32 R16, RZ, RZ, 0x1 ;  /* 0x00000001ff107424 */ /* 0x000fc600078e00ff */
[----:B------:R-:W-:Y:S02]  /*15a0*/  SEL R18, R5, R4, !P3 ;  /* 0x0000000405127207 */ /* 0x000fe40005800000 */
[----:B------:R-:W-:Y:S01]  /*15b0*/  SEL R4, R4, R5, !P3 ;  /* 0x0000000504047207 */ /* 0x000fe20005800000 */
[----:B------:R-:W-:-:S07]  /*15c0*/  IMAD.MOV.U32 R5, RZ, RZ, R34 ;  /* 0x000000ffff057224 */ /* 0x000fce00078e0022 */
.L_x_13:
[----:B------:R-:W-:Y:S01]  /*15d0*/  ISETP.NE.AND P0, PT, R15, RZ, PT ;  /* 0x000000ff0f00720c */ /* 0x000fe20003f05270 */
[----:B------:R-:W-:-:S12]  /*15e0*/  @!P2 BRA `(.L_x_16) ;  /* 0x00000000000ca947 */ /* 0x000fd80003800000 */
[----:B------:R-:W-:Y:S01]  /*15f0*/  UCGABAR_WAIT ;  /* 0x0000000000007dc7 */ /* 0x000fe20008000000 */
[----:B------:R-:W-:Y:S01]  /*1600*/  CCTL.IVALL ;  /* 0x00000000ff00798f */ /* 0x000fe20002000000 */
[----:B------:R-:W-:Y:S05]  /*1610*/  BRA `(.L_x_17) ;  /* 0x0000000000047947 */ /* 0x000fea0003800000 */
.L_x_16:
[----:B------:R-:W-:Y:S06]  /*1620*/  BAR.SYNC.DEFER_BLOCKING 0x0 ;  /* 0x0000000000007b1d */ /* 0x000fec0000010000 */
.L_x_17:
[----:B------:R-:W-:Y:S05]  /*1630*/  @!P0 BRA `(.L_x_18) ;  /* 0x0000001c00b48947 */ /* 0x000fea0003800000 */
[----:B------:R-:W-:-:S13]  /*1640*/  ISETP.GT.U32.AND P0, PT, R37, 0x1, PT ;  /* 0x000000012500780c */ /* 0x000fda0003f04070 */
[----:B------:R-:W-:Y:S05]  /*1650*/  @P0 EXIT ;  /* 0x000000000000094d */ /* 0x000fea0003800000 */
.L_x_19:
[----:B------:R-:W-:-:S08]  /*1660*/  NOP ;  /* 0x0000000000007918 */ /* 0x000fd00000000000 */
[----:B------:R-:W0:Y:S02]  /*1670*/  USETMAXREG.TRY_ALLOC.CTAPOOL UP0, 0xe8 ;  /* 0x000000e8000079c8 */ /* 0x000e240008000600 */
[----:B0-----:R-:W-:-:S13]  /*1680*/  PLOP3.LUT P0, PT, PT, PT, UP0, 0x80, 0x0 ;  /* 0x000000000000781c */ /* 0x001fda0003f0f008 */
[----:B------:R-:W-:Y:S05]  /*1690*/  @!P0 BRA `(.L_x_19) ;  /* 0xfffffffc00f08947 */ /* 0x000fea000383ffff */
[----:B------:R-:W-:-:S13]  /*16a0*/  LOP3.LUT P0, RZ, R16, 0xff, RZ, 0xc0, !PT ;  /* 0x000000ff10ff7812 */ /* 0x000fda000780c0ff */
[----:B------:R-:W-:Y:S05]  /*16b0*/  @!P0 EXIT ;  /* 0x000000000000894d */ /* 0x000fea0003800000 */
[----:B------:R-:W0:Y:S01]  /*16c0*/  S2R R2, SR_TID.X ;  /* 0x0000000000027919 */ /* 0x000e220000002100 */
[----:B------:R-:W1:Y:S01]  /*16d0*/  S2UR UR6, SR_CgaCtaId ;  /* 0x00000000000679c3 */ /* 0x000e620000008800 */
[----:B------:R-:W-:Y:S01]  /*16e0*/  UIADD3 UR7, UR17, -0x1, URZ ;  /* 0xffffffff11077890 */ /* 0x000fe2000fffe03f */
[----:B------:R-:W-:Y:S01]  /*16f0*/  LOP3.LUT R37, R0, 0x1, RZ, 0xfc, !PT ;  /* 0x0000000100257812 */ /* 0x000fe200078efcff */
[----:B------:R-:W-:Y:S01]  /*1700*/  UMOV UR12, 0x400 ;  /* 0x00000400000c7882 */ /* 0x000fe20000000000 */
[----:B------:R-:W-:Y:S02]  /*1710*/  UISETP.LT.AND UP0, UPT, UR13, 0x1, UPT ;  /* 0x000000010d00788c */ /* 0x000fe4000bf01270 */
[----:B------:R-:W-:Y:S02]  /*1720*/  USHF.L.U32 UR23, UR13, 0x1, URZ ;  /* 0x000000010d177899 */ /* 0x000fe4000800063f */
[----:B------:R-:W-:Y:S02]  /*1730*/  USEL UR16, UR13, 0x1, UP0 ;  /* 0x000000010d107887 */ /* 0x000fe40008000000 */
[----:B------:R-:W-:-:S02]  /*1740*/  UISETP.NE.AND UP0, UPT, UR7, URZ, UPT ;  /* 0x0000003f0700728c */ /* 0x000fc4000bf05270 */
[----:B------:R-:W-:Y:S02]  /*1750*/  UIADD3 UR16, -UR16, UR13, URZ ;  /* 0x0000000d10107290 */ /* 0x000fe4000fffe13f */
[----:B------:R-:W-:-:S06]  /*1760*/  USEL UR9, URZ, 0x1, UP0 ;  /* 0x000000013f097887 */ /* 0x000fcc0008000000 */
[----:B------:R-:W-:Y:S01]  /*1770*/  IMAD.U32 R38, RZ, RZ, UR9 ;  /* 0x00000009ff267e24 */ /* 0x000fe2000f8e00ff */
[----:B-1----:R-:W-:Y:S02]  /*1780*/  ULEA UR12, UR6, UR12, 0x18 ;  /* 0x0000000c060c7291 */ /* 0x002fe4000f8ec03f */
[----:B------:R-:W-:Y:S02]  /*1790*/  USHF.L.U32 UR6, UR7, 0x3, URZ ;  /* 0x0000000307067899 */ /* 0x000fe4000800063f */
[----:B------:R-:W-:Y:S02]  /*17a0*/  UIADD3 UR7, UR12, 0x32280, URZ ;  /* 0x000322800c077890 */ /* 0x000fe4000fffe03f */
[----:B------:R-:W-:Y:S01]  /*17b0*/  ULOP3.LUT UR6, UR6, 0x8, URZ, 0xc0, !UPT ;  /* 0x0000000806067892 */ /* 0x000fe2000f8ec03f */
[----:B0-----:R-:W-:Y:S01]  /*17c0*/  SHF.R.S32.HI R3, RZ, 0x1f, R2 ;  /* 0x0000001fff037819 */ /* 0x001fe20000011402 */
[----:B------:R-:W-:Y:S02]  /*17d0*/  UIADD3 UR8, UR12, 0x280, URZ ;  /* 0x000002800c087890 */ /* 0x000fe4000fffe03f */
[----:B------:R-:W-:Y:S01]  /*17e0*/  USHF.R.U32.HI UR7, URZ, 0x4, UR7 ;  /* 0x000000043f077899 */ /* 0x000fe20008011607 */
[----:B------:R-:W-:Y:S01]  /*17f0*/  LEA.HI R3, R3, R2, RZ, 0x7 ;  /* 0x0000000203037211 */ /* 0x000fe200078f38ff */
[----:B------:R-:W-:-:S02]  /*1800*/  USHF.R.U32.HI UR8, URZ, 0x4, UR8 ;  /* 0x000000043f087899 */ /* 0x000fc40008011608 */
[----:B------:R-:W-:Y:S01]  /*1810*/  ULOP3.LUT UR25, UR6, 0x8, URZ, 0x3c, !UPT ;  /* 0x0000000806197892 */ /* 0x000fe2000f8e3c3f */
[----:B------:R-:W-:Y:S01]  /*1820*/  LOP3.LUT R3, R3, 0xffffff80, RZ, 0xc0, !PT ;  /* 0xffffff8003037812 */ /* 0x000fe200078ec0ff */
[----:B------:R-:W-:Y:S02]  /*1830*/  ULOP3.LUT UR18, UR6, 0x18, URZ, 0x3c, !UPT ;  /* 0x0000001806127892 */ /* 0x000fe4000f8e3c3f */
[----:B------:R-:W-:Y:S02]  /*1840*/  UIADD3 UR24, UR12, 0x1a0, URZ ;  /* 0x000001a00c187890 */ /* 0x000fe4000fffe03f */
[----:B------:R-:W-:Y:S01]  /*1850*/  IMAD.IADD R17, R2, 0x1, -R3 ;  /* 0x0000000102117824 */ /* 0x000fe200078e0a03 */
[----:B------:R-:W-:Y:S01]  /*1860*/  ULDC UR6, c[0x0][0x284] ;  /* 0x0000a10000067ab9 */ /* 0x000fe20000000800 */
[----:B------:R-:W-:Y:S02]  /*1870*/  ULOP3.LUT UR7, UR7, 0x3fff, URZ, 0xc0, !UPT ;  /* 0x00003fff07077892 */ /* 0x000fe4000f8ec03f */
[----:B------:R-:W-:Y:S01]  /*1880*/  ULOP3.LUT UR8, UR8, 0x3fff, URZ, 0xc0, !UPT ;  /* 0x00003fff08087892 */ /* 0x000fe2000f8ec03f */
[----:B------:R-:W-:Y:S01]  /*1890*/  SHF.R.S32.HI R10, RZ, 0x1f, R17 ;  /* 0x0000001fff0a7819 */ /* 0x000fe20000011411 */
[----:B------:R-:W-:-:S02]  /*18a0*/  ULEA UR17, UR17, UR24, 0x3 ;  /* 0x0000001811117291 */ /* 0x000fc4000f8e183f */
[----:B------:R-:W-:Y:S01]  /*18b0*/  ULOP3.LUT UR19, UR7, 0x10000, URZ, 0xfc, !UPT ;  /* 0x0001000007137892 */ /* 0x000fe2000f8efc3f */
[CC--:B------:R-:W-:Y:S01]  /*18c0*/  LEA.HI R3, R10.reuse, R17.reuse, RZ, 0x2 ;  /* 0x000000110a037211 */ /* 0x0c0fe200078f10ff */
[----:B------:R-:W-:Y:S01]  /*18d0*/  ULOP3.LUT UR22, UR8, 0x10000, URZ, 0xfc, !UPT ;  /* 0x0001000008167892 */ /* 0x000fe2000f8efc3f */
[----:B------:R-:W-:Y:S02]  /*18e0*/  LEA.HI R15, R10, R17, RZ, 0x5 ;  /* 0x000000110a0f7211 */ /* 0x000fe400078f28ff */
[--C-:B------:R-:W-:Y:S02]  /*18f0*/  SHF.R.S32.HI R2, RZ, 0x2, R3.reuse ;  /* 0x00000002ff027819 */ /* 0x100fe40000011403 */
[----:B------:R-:W-:Y:S02]  /*1900*/  SHF.R.S32.HI R11, RZ, 0x1f, R3 ;  /* 0x0000001fff0b7819 */ /* 0x000fe40000011403 */
[----:B------:R-:W-:Y:S02]  /*1910*/  SHF.R.S32.HI R15, RZ, 0x5, R15 ;  /* 0x00000005ff0f7819 */ /* 0x000fe4000001140f */
[----:B------:R-:W-:-:S02]  /*1920*/  LEA.HI R11, R11, R2, RZ, 0x3 ;  /* 0x000000020b0b7211 */ /* 0x000fc400078f18ff */
[----:B------:R-:W-:Y:S02]  /*1930*/  LOP3.LUT R10, R3, 0xfffffffc, RZ, 0xc0, !PT ;  /* 0xfffffffc030a7812 */ /* 0x000fe400078ec0ff */
[----:B------:R-:W-:-:S03]  /*1940*/  LOP3.LUT R11, R11, 0xfffffff8, RZ, 0xc0, !PT ;  /* 0xfffffff80b0b7812 */ /* 0x000fc600078ec0ff */
[----:B------:R-:W-:Y:S02]  /*1950*/  IMAD.IADD R10, R17, 0x1, -R10 ;  /* 0x00000001110a7824 */ /* 0x000fe400078e0a0a */
[----:B------:R-:W-:-:S04]  /*1960*/  IMAD.IADD R2, R2, 0x1, -R11 ;  /* 0x0000000102027824 */ /* 0x000fc800078e0a0b */
[--C-:B------:R-:W-:Y:S01]  /*1970*/  IMAD R11, R15, -0x10, -R2.reuse ;  /* 0xfffffff00f0b7824 */ /* 0x100fe200078e0a02 */
[----:B------:R-:W-:-:S03]  /*1980*/  SHF.R.S32.HI R3, RZ, 0x1f, R2 ;  /* 0x0000001fff037819 */ /* 0x000fc60000011402 */
[----:B------:R-:W-:Y:S02]  /*1990*/  VIADD R11, R11, UR6 ;  /* 0x000000060b0b7c36 */ /* 0x000fe40008000000 */
[----:B------:R-:W-:-:S07]  /*19a0*/  IMAD.WIDE R2, R15, 0x10, R2 ;  /* 0x000000100f027825 */ /* 0x000fce00078e0202 */
.L_x_54:
[----:B------:R-:W-:Y:S01]  /*19b0*/  SHF.L.U32 R15, R38, 0x1f, RZ ;  /* 0x0000001f260f7819 */ /* 0x000fe200000006ff */
[----:B------:R-:W0:Y:S01]  /*19c0*/  LDC R16, c[0x0][0x28c] ;  /* 0x0000a300ff107b82 */ /* 0x000e220000000800 */
[----:B------:R-:W-:Y:S01]  /*19d0*/  UMOV UR6, URZ ;  /* 0x0000003f00067c82 */ /* 0x000fe20008000000 */
[----:B------:R-:W-:Y:S01]  /*19e0*/  UMOV UR26, UR5 ;  /* 0x00000005001a7c82 */ /* 0x000fe20008000000 */
[----:B-1----:R-:W1:Y:S01]  /*19f0*/  SYNCS.PHASECHK.TRANS64.TRYWAIT P0, [UR17+-0x8], R15 ;  /* 0xfffff80fff0075a7 */ /* 0x002e620008000151 */
[----:B0-----:R-:W-:Y:S01]  /*1a00*/  ISETP.GE.AND P1, PT, R16, 0x1, PT ;  /* 0x000000011000780c */ /* 0x001fe20003f26270 */
[----:B-1-3--:R-:W-:-:S12]  /*1a10*/  @!P0 BRA `(.L_x_20) ;  /* 0x0000003400c88947 */ /* 0x00afd80003800000 */
.L_x_97:
[----:B------:R-:W-:Y:S01]  /*1a20*/  UMOV UR7, URZ ;  /* 0x0000003f00077c82 */ /* 0x000fe20008000000 */
[----:B------:R-:W-:Y:S01]  /*1a30*/  UMOV UR8, URZ ;  /* 0x0000003f00087c82 */ /* 0x000fe20008000000 */
[----:B------:R-:W-:Y:S01]  /*1a40*/  IMAD.MOV.U32 R26, RZ, RZ, RZ ;  /* 0x000000ffff1a7224 */ /* 0x000fe200078e00ff */
[----:B------:R-:W-:Y:S01]  /*1a50*/  CS2R R28, SRZ ;  /* 0x00000000001c7805 */ /* 0x000fe2000001ff00 */
[----:B0-----:R-:W-:Y:S01]  /*1a60*/  IMAD.MOV.U32 R15, RZ, RZ, RZ ;  /* 0x000000ffff0f7224 */ /* 0x001fe200078e00ff */
[----:B------:R-:W-:Y:S01]  /*1a70*/  CS2R R30, SRZ ;  /* 0x00000000001e7805 */ /* 0x000fe2000001ff00 */
[----:B------:R-:W-:Y:S02]  /*1a80*/  IMAD.MOV.U32 R32, RZ, RZ, RZ ;  /* 0x000000ffff207224 */ /* 0x000fe400078e00ff */
[----:B------:R-:W-:Y:S02]  /*1a90*/  IMAD.MOV.U32 R19, RZ, RZ, RZ ;  /* 0x000000ffff137224 */ /* 0x000fe400078e00ff */
[----:B------:R-:W-:Y:S01]  /*1aa0*/  IMAD.U32 R22, RZ, RZ, UR4 ;  /* 0x00000004ff167e24 */ /* 0x000fe2000f8e00ff */
[----:B------:R-:W-:Y:S06]  /*1ab0*/  @!P1 BRA `(.L_x_21) ;  /* 0x0000000000e89947 */ /* 0x000fec0003800000 */
[----:B------:R-:W-:-:S13]  /*1ac0*/  ISETP.NE.AND P1, PT, R37, 0x3, PT ;  /* 0x000000032500780c */ /* 0x000fda0003f25270 */
[----:B------:R-:W-:Y:S05]  /*1ad0*/  @!P1 BRA `(.L_x_22) ;  /* 0x0000000000049947 */ /* 0x000fea0003800000 */
[----:B------:R-:W-:Y:S01]  /*1ae0*/  BPT.TRAP 0x1 ;  /* 0x000000040000795c */ /* 0x000fe20000300000 */
.L_x_22:
[----:B------:R-:W-:Y:S01]  /*1af0*/  ULEA UR6, UR5, UR12, 0x3 ;  /* 0x0000000c05067291 */ /* 0x000fe2000f8e183f */
[----:B------:R-:W-:-:S05]  /*1b00*/  IMAD.U32 R15, RZ, RZ, UR4 ;  /* 0x00000004ff0f7e24 */ /* 0x000fca000f8e00ff */
[----:B------:R-:W-:-:S04]  /*1b10*/  SHF.L.U32 R15, R15, 0x1f, RZ ;  /* 0x0000001f0f0f7819 */ /* 0x000fc800000006ff */
[----:B------:R0:W1:Y:S01]  /*1b20*/  SYNCS.PHASECHK.TRANS64.TRYWAIT P0, [UR6], R15 ;  /* 0x0000000fff0075a7 */ /* 0x0000620008000146 */
[----:B------:R-:W-:Y:S05]  /*1b30*/  @!P1 BRA `(.L_x_23) ;  /* 0x0000000000049947 */ /* 0x000fea0003800000 */
[----:B------:R-:W-:Y:S01]  /*1b40*/  BPT.TRAP 0x1 ;  /* 0x000000040000795c */ /* 0x000fe20000300000 */
.L_x_23:
[----:B-1----:R-:W-:Y:S05]  /*1b50*/  @P0 BRA `(.L_x_24) ;  /* 0x0000000000080947 */ /* 0x002fea0003800000 */
[----:B------:R-:W1:Y:S02]  /*1b60*/  SYNCS.PHASECHK.TRANS64.TRYWAIT P0, [UR6], R15 ;  /* 0x0000000fff0075a7 */ /* 0x000e640008000146 */
[----:B-1----:R-:W-:Y:S05]  /*1b70*/  @!P0 BRA `(.L_x_25) ;  /* 0x0000003400888947 */ /* 0x002fea0003800000 */
.L_x_24:
[----:B------:R-:W-:Y:S01]  /*1b80*/  ULEA UR6, UR5, UR22, 0x9 ;  /* 0x0000001605067291 */ /* 0x000fe2000f8e483f */
[----:B------:R-:W-:Y:S01]  /*1b90*/  WARPGROUP.ARRIVE ;  /* 0x00000000000079c5 */ /* 0x000fe20000000000 */
[----:B------:R-:W-:Y:S01]  /*1ba0*/  ULEA UR7, UR5, UR19, 0x6 ;  /* 0x0000001305077291 */ /* 0x000fe2000f8e303f */
[----:B------:R-:W-:Y:S01]  /*1bb0*/  IMAD.MOV.U32 R26, RZ, RZ, RZ ;  /* 0x000000ffff1a7224 */ /* 0x000fe200078e00ff */
[----:B------:R-:W-:Y:S01]  /*1bc0*/  UMOV UR9, 0x40000040 ;  /* 0x4000004000097882 */ /* 0x000fe20000000000 */
[----:B------:R-:W-:Y:S01]  /*1bd0*/  UMOV UR11, 0x40000000 ;  /* 0x40000000000b7882 */ /* 0x000fe20000000000 */
[----:B01----:R-:W-:Y:S01]  /*1be0*/  IMAD.MOV.U32 R15, RZ, RZ, RZ ;  /* 0x000000ffff0f7224 */ /* 0x003fe200078e00ff */
[----:B------:R-:W-:Y:S01]  /*1bf0*/  UMOV UR8, UR6 ;  /* 0x0000000600087c82 */ /* 0x000fe20008000000 */
[----:B------:R-:W-:Y:S01]  /*1c00*/  IMAD.MOV.U32 R32, RZ, RZ, RZ ;  /* 0x000000ffff207224 */ /* 0x000fe200078e00ff */
[----:B------:R-:W-:Y:S01]  /*1c10*/  UMOV UR10, UR7 ;  /* 0x00000007000a7c82 */ /* 0x000fe20008000000 */
[----:B------:R-:W-:Y:S01]  /*1c20*/  IMAD.MOV.U32 R19, RZ, RZ, RZ ;  /* 0x000000ffff137224 */ /* 0x000fe200078e00ff */
[----:B------:R-:W-:Y:S01]  /*1c30*/  QGMMA.64x8x32.F32.E4M3.E4M3 R28, gdesc[UR8], RZ, !UPT ;  /* 0x00000000081c79f3 */ /* 0x000fe2000c7008ff */
[----:B------:R-:W-:-:S02]  /*1c40*/  UIADD3 UR8, UR6, 0x2, URZ ;  /* 0x0000000206087890 */ /* 0x000fc4000fffe03f */
[----:B------:R-:W-:Y:S01]  /*1c50*/  UIADD3 UR10, UR7, 0x2, URZ ;  /* 0x00000002070a7890 */ /* 0x000fe2000fffe03f */
[----:B------:R-:W-:Y:S01]  /*1c60*/  UMOV UR9, 0x40000040 ;  /* 0x4000004000097882 */ /* 0x000fe20000000000 */
[----:B------:R-:W-:-:S07]  /*1c70*/  UMOV UR11, 0x40000000 ;  /* 0x40000000000b7882 */ /* 0x000fce0000000000 */
[----:B------:R-:W-:Y:S01]  /*1c80*/  QGMMA.64x8x32.F32.E4M3.E4M3 R28, gdesc[UR8], R28 ;  /* 0x00000000081c79f3 */ /* 0x000fe2000870081c */
[----:B------:R-:W-:Y:S02]  /*1c90*/  UIADD3 UR8, UR6, 0x4, URZ ;  /* 0x0000000406087890 */ /* 0x000fe4000fffe03f */
[----:B------:R-:W-:Y:S01]  /*1ca0*/  UIADD3 UR10, UR7, 0x4, URZ ;  /* 0x00000004070a7890 */ /* 0x000fe2000fffe03f */
[----:B------:R-:W-:Y:S01]  /*1cb0*/  UMOV UR9, 0x40000040 ;  /* 0x4000004000097882 */ /* 0x000fe20000000000 */
[----:B------:R-:W-:-:S07]  /*1cc0*/  UMOV UR11, 0x40000000 ;  /* 0x40000000000b7882 */ /* 0x000fce0000000000 */
[----:B------:R-:W-:Y:S01]  /*1cd0*/  QGMMA.64x8x32.F32.E4M3.E4M3 R28, gdesc[UR8], R28 ;  /* 0x00000000081c79f3 */ /* 0x000fe2000870081c */
[----:B------:R-:W-:Y:S02]  /*1ce0*/  UIADD3 UR8, UR6, 0x6, URZ ;  /* 0x0000000606087890 */ /* 0x000fe4000fffe03f */
[----:B------:R-:W-:Y:S01]  /*1cf0*/  UIADD3 UR10, UR7, 0x6, URZ ;  /* 0x00000006070a7890 */ /* 0x000fe2000fffe03f */
[----:B------:R-:W-:Y:S01]  /*1d00*/  ULDC UR6, c[0x0][0x50c] ;  /* 0x0001430000067ab9 */ /* 0x000fe20000000800 */
[----:B------:R-:W-:Y:S01]  /*1d10*/  UMOV UR9, 0x40000040 ;  /* 0x4000004000097882 */ /* 0x000fe20000000000 */
[----:B------:R-:W-:Y:S01]  /*1d20*/  UISETP.NE.AND UP0, UPT, UR6, 0x4, UPT ;  /* 0x000000040600788c */ /* 0x000fe2000bf05270 */
[----:B------:R-:W-:Y:S02]  /*1d30*/  UMOV UR11, 0x40000000 ;  /* 0x40000000000b7882 */ /* 0x000fe40000000000 */
[----:B------:R-:W-:Y:S01]  /*1d40*/  UMOV UR6, 0x4 ;  /* 0x0000000400067882 */ /* 0x000fe20000000000 */
[----:B------:R-:W-:-:S06]  /*1d50*/  USEL UR7, URZ, 0x1, UP0 ;  /* 0x000000013f077887 */ /* 0x000fcc0008000000 */
[----:B------:R-:W-:Y:S01]  /*1d60*/  ISETP.NE.AND P0, PT, RZ, UR7, PT ;  /* 0x00000007ff007c0c */ /* 0x000fe2000bf05270 */
[----:B------:R-:W-:-:S12]  /*1d70*/  QGMMA.64x8x32.F32.E4M3.E4M3 R28, gdesc[UR8], R28, gsb0 ;  /* 0x00000000081c79f3 */ /* 0x000fd8000800081c */
[----:B------:R-:W-:Y:S05]  /*1d80*/  @!P0 BRA `(.L_x_26) ;  /* 0x0000000000188947 */ /* 0x000fea0003800000 */
[----:B------:R-:W-:Y:S02]  /*1d90*/  WARPGROUP.DEPBAR.LE gsb0, 0x0 ;  /* 0x00008000000079c5 */ /* 0x000fe40000010000 */
[----:B------:R-:W-:-:S01]  /*1da0*/  FADD R19, RZ, R28 ;  /* 0x0000001cff137221 */ /* 0x000fc20000000000 */
[----:B------:R-:W-:Y:S01]  /*1db0*/  FADD R32, RZ, R29 ;  /* 0x0000001dff207221 */ /* 0x000fe20000000000 */
[----:B------:R-:W-:-:S01]  /*1dc0*/  FADD R15, RZ, R30 ;  /* 0x0000001eff0f7221 */ /* 0x000fc20000000000 */
[----:B------:R-:W-:Y:S01]  /*1dd0*/  FADD R26, RZ, R31 ;  /* 0x0000001fff1a7221 */ /* 0x000fe20000000000 */
[----:B------:R-:W-:-:S06]  /*1de0*/  UMOV UR6, URZ ;  /* 0x0000003f00067c82 */ /* 0x000fcc0008000000 */
.L_x_26:
[----:B------:R-:W-:-:S04]  /*1df0*/  UIADD3 UR26, UR5, 0x1, URZ ;  /* 0x00000001051a7890 */ /* 0x000fc8000fffe03f */
[----:B------:R-:W-:-:S04]  /*1e00*/  UISETP.NE.AND UP0, UPT, UR26, 0x19, UPT ;  /* 0x000000191a00788c */ /* 0x000fc8000bf05270 */
[----:B------:R-:W-:Y:S02]  /*1e10*/  USEL UR8, URZ, 0x1, UP0 ;  /* 0x000000013f087887 */ /* 0x000fe40008000000 */
[----:B------:R-:W-:Y:S02]  /*1e20*/  USEL UR26, UR26, URZ, UP0 ;  /* 0x0000003f1a1a7287 */ /* 0x000fe40008000000 */
[----:B------:R-:W-:-:S06]  /*1e30*/  ULOP3.LUT UR8, UR4, UR8, URZ, 0x3c, !UPT ;  /* 0x0000000804087292 */ /* 0x000fcc000f8e3c3f */
[----:B------:R-:W-:Y:S01]  /*1e40*/  IMAD.U32 R22, RZ, RZ, UR8 ;  /* 0x00000008ff167e24 */ /* 0x000fe2000f8e00ff */
[----:B------:R-:W-:-:S06]  /*1e50*/  UMOV UR8, 0x1 ;  /* 0x0000000100087882 */ /* 0x000fcc0000000000 */
.L_x_21:
[----:B------:R-:W-:-:S06]  /*1e60*/  UISETP.GE.AND UP0, UPT, UR16, 0x1, UPT ;  /* 0x000000011000788c */ /* 0x000fcc000bf06270 */
[----:B------:R-:W-:-:S13]  /*1e70*/  PLOP3.LUT P0, PT, PT, PT, UP0, 0x80, 0x0 ;  /* 0x000000000000781c */ /* 0x000fda0003f0f008 */
[----:B------:R-:W-:Y:S05]  /*1e80*/  @!P0 BRA `(.L_x_27) ;  /* 0x0000000400288947 */ /* 0x000fea0003800000 */
[----:B------:R-:W-:Y:S01]  /*1e90*/  IMAD.U32 R16, RZ, RZ, UR16 ;  /* 0x00000010ff107e24 */ /* 0x000fe2000f8e00ff */
[----:B------:R-:W-:Y:S01]  /*1ea0*/  ULDC UR28, c[0x0][0x50c] ;  /* 0x00014300001c7ab9 */ /* 0x000fe20000000800 */
[----:B------:R-:W-:-:S07]  /*1eb0*/  IMAD.U32 R17, RZ, RZ, UR5 ;  /* 0x00000005ff117e24 */ /* 0x000fce000f8e00ff */
.L_x_35:
[----:B------:R-:W-:-:S13]  /*1ec0*/  ISETP.NE.AND P1, PT, R37, 0x3, PT ;  /* 0x000000032500780c */ /* 0x000fda0003f25270 */
[----:B------:R-:W-:Y:S05]  /*1ed0*/  @!P1 BRA `(.L_x_28) ;  /* 0x0000000000049947 */ /* 0x000fea0003800000 */
[----:B------:R-:W-:Y:S01]  /*1ee0*/  BPT.TRAP 0x1 ;  /* 0x000000040000795c */ /* 0x000fe20000300000 */
.L_x_28:
[----:B------:R-:W-:Y:S01]  /*1ef0*/  ULEA UR9, UR26, UR12, 0x3 ;  /* 0x0000000c1a097291 */ /* 0x000fe2000f8e183f */
[----:B------:R-:W-:-:S08]  /*1f00*/  SHF.L.U32 R20, R22, 0x1f, RZ ;  /* 0x0000001f16147819 */ /* 0x000fd000000006ff */
[----:B------:R0:W1:Y:S01]  /*1f10*/  SYNCS.PHASECHK.TRANS64.TRYWAIT P0, [UR9], R20 ;  /* 0x00000014ff0075a7 */ /* 0x0000620008000149 */
[----:B------:R-:W-:Y:S05]  /*1f20*/  @!P1 BRA `(.L_x_29) ;  /* 0x0000000000049947 */ /* 0x000fea0003800000 */
[----:B------:R-:W-:Y:S01]  /*1f30*/  BPT.TRAP 0x1 ;  /* 0x000000040000795c */ /* 0x000fe20000300000 */
.L_x_29:
[----:B-1----:R-:W-:Y:S05]  /*1f40*/  @P0 BRA `(.L_x_30) ;  /* 0x0000000000080947 */ /* 0x002fea0003800000 */
[----:B------:R-:W1:Y:S02]  /*1f50*/  SYNCS.PHASECHK.TRANS64.TRYWAIT P0, [UR9], R20 ;  /* 0x00000014ff0075a7 */ /* 0x000e640008000149 */
[----:B-1----:R-:W-:Y:S05]  /*1f60*/  @!P0 BRA `(.L_x_31) ;  /* 0x0000003000a48947 */ /* 0x002fea0003800000 */
.L_x_30:
[----:B------:R-:W-:Y:S01]  /*1f70*/  UISETP.NE.AND UP0, UPT, UR7, URZ, UPT ;  /* 0x0000003f0700728c */ /* 0x000fe2000bf05270 */
[----:B------:R-:W-:Y:S01]  /*1f80*/  WARPGROUP.ARRIVE ;  /* 0x00000000000079c5 */ /* 0x000fe20000000000 */
[----:B------:R-:W-:Y:S02]  /*1f90*/  ULEA UR7, UR26, UR22, 0x9 ;  /* 0x000000161a077291 */ /* 0x000fe4000f8e483f */
[----:B------:R-:W-:Y:S02]  /*1fa0*/  USEL UR8, UR8, URZ, !UP0 ;  /* 0x0000003f08087287 */ /* 0x000fe4000c000000 */
[----:B------:R-:W-:Y:S02]  /*1fb0*/  ULEA UR27, UR26, UR19, 0x6 ;  /* 0x000000131a1b7291 */ /* 0x000fe4000f8e303f */
[----:B------:R-:W-:Y:S01]  /*1fc0*/  UISETP.NE.U32.AND UP0, UPT, UR8, URZ, UPT ;  /* 0x0000003f0800728c */ /* 0x000fe2000bf05070 */
[----:B------:R-:W-:Y:S02]  /*1fd0*/  UMOV UR9, 0x40000040 ;  /* 0x4000004000097882 */ /* 0x000fe40000000000 */
[----:B------:R-:W-:Y:S01]  /*1fe0*/  UMOV UR8, UR7 ;  /* 0x0000000700087c82 */ /* 0x000fe20008000000 */
[----:B------:R-:W-:Y:S01]  /*1ff0*/  UMOV UR11, 0x40000000 ;  /* 0x40000000000b7882 */ /* 0x000fe20000000000 */
[----:B------:R-:W-:Y:S01]  /*2000*/  UMOV UR10, UR27 ;  /* 0x0000001b000a7c82 */ /* 0x000fe20008000000 */
[----:B------:R-:W-:-:S05]  /*2010*/  UIADD3 UR6, UR6, 0x4, URZ ;  /* 0x0000000406067890 */ /* 0x000fca000fffe03f */
[----:B------:R-:W-:Y:S01]  /*2020*/  QGMMA.64x8x32.F32.E4M3.E4M3 R28, gdesc[UR8], R28, UP0 ;  /* 0x00000000081c79f3 */ /* 0x000fe2000bf0081c */
[----:B------:R-:W-:Y:S02]  /*2030*/  UIADD3 UR8, UR7, 0x2, URZ ;  /* 0x0000000207087890 */ /* 0x000fe4000fffe03f */
[----:B------:R-:W-:Y:S01]  /*2040*/  UIADD3 UR10, UR27, 0x2, URZ ;  /* 0x000000021b0a7890 */ /* 0x000fe2000fffe03f */
[----:B------:R-:W-:Y:S01]  /*2050*/  UMOV UR9, 0x40000040 ;  /* 0x4000004000097882 */ /* 0x000fe20000000000 */
[----:B------:R-:W-:Y:S01]  /*2060*/  UMOV UR11, 0x40000000 ;  /* 0x40000000000b7882 */ /* 0x000fe20000000000 */
[----:B------:R-:W-:-:S06]  /*2070*/  UISETP.NE.AND UP0, UPT, UR6, UR28, UPT ;  /* 0x0000001c0600728c */ /* 0x000fcc000bf05270 */
        /* <DEDUP_REMOVED lines=8> */
[----:B------:R-:W-:Y:S01]  /*2100*/  UMOV UR9, 0x40000040 ;  /* 0x4000004000097882 */ /* 0x000fe20000000000 */
[----:B------:R-:W-:Y:S01]  /*2110*/  UMOV UR11, 0x40000000 ;  /* 0x40000000000b7882 */ /* 0x000fe20000000000 */
[----:B------:R-:W-:-:S06]  /*2120*/  USEL UR7, URZ, 0x1, UP0 ;  /* 0x000000013f077887 */ /* 0x000fcc0008000000 */
[----:B------:R-:W-:Y:S01]  /*2130*/  ISETP.NE.AND P0, PT, RZ, UR7, PT ;  /* 0x00000007ff007c0c */ /* 0x000fe2000bf05270 */
[----:B------:R-:W-:Y:S03]  /*2140*/  QGMMA.64x8x32.F32.E4M3.E4M3 R28, gdesc[UR8], R28, gsb0 ;  /* 0x00000000081c79f3 */ /* 0x000fe6000800081c */
[----:B------:R-:W-:-:S09]  /*2150*/  WARPGROUP.DEPBAR.LE gsb0, 0x1 ;  /* 0x00008000000079c5 */ /* 0x000fd20000010100 */
[----:B------:R-:W-:Y:S05]  /*2160*/  @!P0 BRA `(.L_x_32) ;  /* 0x0000000000188947 */ /* 0x000fea0003800000 */
[----:B------:R-:W-:Y:S02]  /*2170*/  WARPGROUP.DEPBAR.LE gsb0, 0x0 ;  /* 0x00008000000079c5 */ /* 0x000fe40000010000 */
[----:B------:R-:W-:-:S01]  /*2180*/  FADD R19, R28, R19 ;  /* 0x000000131c137221 */ /* 0x000fc20000000000 */
[----:B------:R-:W-:Y:S01]  /*2190*/  FADD R32, R29, R32 ;  /* 0x000000201d207221 */ /* 0x000fe20000000000 */
[----:B------:R-:W-:-:S01]  /*21a0*/  FADD R15, R30, R15 ;  /* 0x0000000f1e0f7221 */ /* 0x000fc20000000000 */
[----:B------:R-:W-:Y:S01]  /*21b0*/  FADD R26, R26, R31 ;  /* 0x0000001f1a1a7221 */ /* 0x000fe20000000000 */
[----:B------:R-:W-:-:S06]  /*21c0*/  UMOV UR6, URZ ;  /* 0x0000003f00067c82 */ /* 0x000fcc0008000000 */
.L_x_32:
[----:B------:R-:W-:Y:S05]  /*21d0*/  @!P1 BRA `(.L_x_33) ;  /* 0x0000000000049947 */ /* 0x000fea0003800000 */
[----:B------:R-:W-:Y:S01]  /*21e0*/  BPT.TRAP 0x1 ;  /* 0x000000040000795c */ /* 0x000fe20000300000 */
.L_x_33:
[----:B------:R-:W-:-:S13]  /*21f0*/  ISETP.NE.AND P0, PT, R12, RZ, PT ;  /* 0x000000ff0c00720c */ /* 0x000fda0003f05270 */
[----:B01----:R-:W-:-:S05]  /*2200*/  @P0 LEA R20, R17, UR12, 0x3 ;  /* 0x0000000c11140c11 */ /* 0x003fca000f8e18ff */
[----:B------:R-:W-:-:S05]  /*2210*/  @P0 VIADD R20, R20, 0xc8 ;  /* 0x000000c814140836 */ /* 0x000fca0000000000 */
[----:B------:R-:W-:-:S04]  /*2220*/  @P0 PRMT R20, R7, 0x654, R20 ;  /* 0x0000065407140816 */ /* 0x000fc80000000014 */
[----:B------:R0:W-:Y:S01]  /*2230*/  @P0 SYNCS.ARRIVE.TRANS64.RED.A1T0 RZ, [R20+URZ], RZ ;  /* 0x000000ff14ff09a7 */ /* 0x0001e2000810043f */
[----:B------:R-:W-:-:S13]  /*2240*/  ISETP.GT.U32.AND P0, PT, R0, 0x1, PT ;  /* 0x000000010000780c */ /* 0x000fda0003f04070 */
[----:B0-----:R-:W-:Y:S05]  /*2250*/  @P0 BRA `(.L_x_34) ;  /* 0x0000000000040947 */ /* 0x001fea0003800000 */
[----:B------:R-:W-:Y:S01]  /*2260*/  BPT.TRAP 0x1 ;  /* 0x000000040000795c */ /* 0x000fe20000300000 */
.L_x_34:
[----:B------:R-:W-:Y:S01]  /*2270*/  UIADD3 UR26, UR26, 0x1, URZ ;  /* 0x000000011a1a7890 */ /* 0x000fe2000fffe03f */
[C---:B------:R-:W-:Y:S01]  /*2280*/  ISETP.GT.AND P1, PT, R16.reuse, 0x1, PT ;  /* 0x000000011000780c */ /* 0x040fe20003f24270 */
[----:B------:R-:W-:Y:S02]  /*2290*/  VIADD R17, R17, 0x1 ;  /* 0x0000000111117836 */ /* 0x000fe40000000000 */
[----:B------:R-:W-:Y:S01]  /*22a0*/  UISETP.NE.AND UP0, UPT, UR26, 0x19, UPT ;  /* 0x000000191a00788c */ /* 0x000fe2000bf05270 */
[----:B------:R-:W-:Y:S02]  /*22b0*/  VIADD R16, R16, 0xffffffff ;  /* 0xffffffff10107836 */ /* 0x000fe40000000000 */
[C---:B------:R-:W-:Y:S01]  /*22c0*/  ISETP.NE.AND P0, PT, R17.reuse, 0x19, PT ;  /* 0x000000191100780c */ /* 0x040fe20003f05270 */
[----:B------:R-:W-:Y:S02]  /*22d0*/  USEL UR8, URZ, 0x1, UP0 ;  /* 0x000000013f087887 */ /* 0x000fe40008000000 */
[----:B------:R-:W-:Y:S01]  /*22e0*/  USEL UR26, UR26, URZ, UP0 ;  /* 0x0000003f1a1a7287 */ /* 0x000fe20008000000 */
[----:B------:R-:W-:-:S03]  /*22f0*/  SEL R17, R17, RZ, P0 ;  /* 0x000000ff11117207 */ /* 0x000fc60000000000 */
[----:B------:R-:W-:Y:S01]  /*2300*/  LOP3.LUT R22, R22, UR8, RZ, 0x3c, !PT ;  /* 0x0000000816167c12 */ /* 0x000fe2000f8e3cff */
[----:B------:R-:W-:Y:S01]  /*2310*/  UMOV UR8, 0x1 ;  /* 0x0000000100087882 */ /* 0x000fe20000000000 */
[----:B------:R-:W-:Y:S06]  /*2320*/  @P1 BRA `(.L_x_35) ;  /* 0xfffffff800e41947 */ /* 0x000fec000383ffff */
.L_x_27:
[----:B------:R-:W-:Y:S01]  /*2330*/  UISETP.NE.AND UP0, UPT, UR6, URZ, UPT ;  /* 0x0000003f0600728c */ /* 0x000fe2000bf05270 */
[----:B------:R-:W0:Y:S01]  /*2340*/  LDC R16, c[0x0][0x28c] ;  /* 0x0000a300ff107b82 */ /* 0x000e220000000800 */
[----:B------:R-:W-:Y:S02]  /*2350*/  IMAD.U32 R17, RZ, RZ, UR25 ;  /* 0x00000019ff117e24 */ /* 0x000fe4000f8e00ff */
[----:B------:R-:W-:-:S06]  /*2360*/  USEL UR6, URZ, 0x1, !UP0 ;  /* 0x000000013f067887 */ /* 0x000fcc000c000000 */
[----:B------:R-:W-:-:S13]  /*2370*/  ISETP.NE.AND P0, PT, RZ, UR6, PT ;  /* 0x00000006ff007c0c */ /* 0x000fda000bf05270 */
[----:B------:R-:W-:Y:S05]  /*2380*/  @!P0 BRA `(.L_x_36) ;  /* 0x0000000000148947 */ /* 0x000fea0003800000 */
[----:B------:R-:W-:Y:S02]  /*2390*/  WARPGROUP.DEPBAR.LE gsb0, 0x0 ;  /* 0x00008000000079c5 */ /* 0x000fe40000010000 */
[----:B------:R-:W-:Y:S01]  /*23a0*/  FADD R19, R28, R19 ;  /* 0x000000131c137221 */ /* 0x000fe20000000000 */
[----:B------:R-:W-:Y:S01]  /*23b0*/  FADD R32, R29, R32 ;  /* 0x000000201d207221 */ /* 0x000fe20000000000 */
[----:B------:R-:W-:Y:S01]  /*23c0*/  FADD R15, R30, R15 ;  /* 0x0000000f1e0f7221 */ /* 0x000fe20000000000 */
[----:B------:R-:W-:-:S07]  /*23d0*/  FADD R26, R26, R31 ;  /* 0x0000001f1a1a7221 */ /* 0x000fce0000000000 */
.L_x_36:
[----:B0-----:R-:W-:Y:S01]  /*23e0*/  ISETP.GE.AND P0, PT, R16, 0x1, PT ;  /* 0x000000011000780c */ /* 0x001fe20003f06270 */
[----:B------:R0:W-:Y:S01]  /*23f0*/  SYNCS.ARRIVE.TRANS64.A1T0 RZ, [R17+UR24], RZ ;  /* 0x000000ff11ff79a7 */ /* 0x0001e20008100018 */
[----:B------:R-:W-:-:S11]  /*2400*/  WARPGROUP.DEPBAR.LE gsb0, 0x0 ;  /* 0x00008000000079c5 */ /* 0x000fd60000010000 */
[----:B------:R-:W-:Y:S05]  /*2410*/  @!P0 BRA `(.L_x_37) ;  /* 0x0000000000488947 */ /* 0x000fea0003800000 */
[----:B------:R-:W-:-:S13]  /*2420*/  ISETP.NE.AND P0, PT, R37, 0x3, PT ;  /* 0x000000032500780c */ /* 0x000fda0003f05270 */
[----:B------:R-:W-:Y:S05]  /*2430*/  @!P0 BRA `(.L_x_38) ;  /* 0x0000000000048947 */ /* 0x000fea0003800000 */
[----:B------:R-:W-:Y:S01]  /*2440*/  BPT.TRAP 0x1 ;  /* 0x000000040000795c */ /* 0x000fe20000300000 */
.L_x_38:
[----:B------:R-:W-:-:S13]  /*2450*/  ISETP.NE.AND P0, PT, R12, RZ, PT ;  /* 0x000000ff0c00720c */ /* 0x000fda0003f05270 */
[----:B------:R-:W-:-:S05]  /*2460*/  VOTEU.ANY UP0, P0 ;  /* 0x00000000003f7886 */ /* 0x000fca0000000100 */
[----:B------:R-:W-:-:S06]  /*2470*/  @UP0 UIADD3 UR6, UR16, UR5, URZ ;  /* 0x0000000510060290 */ /* 0x000fcc000fffe03f */
[----:B------:R-:W-:Y:S02]  /*2480*/  IMAD.U32 R16, RZ, RZ, UR6 ;  /* 0x00000006ff107e24 */ /* 0x000fe4000f8e00ff */
[----:B------:R-:W-:Y:S02]  /*2490*/  IMAD.U32 R21, RZ, RZ, UR6 ;  /* 0x00000006ff157e24 */ /* 0x000fe4000f8e00ff */
[----:B0-----:R-:W-:-:S05]  /*24a0*/  @P0 IMAD.WIDE.U32 R16, R16, 0x51eb851f, RZ ;  /* 0x51eb851f10100825 */ /* 0x001fca00078e00ff */
[----:B------:R-:W-:-:S05]  /*24b0*/  @P0 SHF.R.U32.HI R16, RZ, 0x3, R17 ;  /* 0x00000003ff100819 */ /* 0x000fca0000011611 */
[----:B------:R-:W-:-:S05]  /*24c0*/  @P0 IMAD R16, R16, -0x19, R21 ;  /* 0xffffffe710100824 */ /* 0x000fca00078e0215 */
[----:B------:R-:W-:-:S05]  /*24d0*/  @P0 LEA R16, R16, UR12, 0x3 ;  /* 0x0000000c10100c11 */ /* 0x000fca000f8e18ff */
[----:B------:R-:W-:-:S05]  /*24e0*/  @P0 VIADD R16, R16, 0xc8 ;  /* 0x000000c810100836 */ /* 0x000fca0000000000 */
[----:B------:R-:W-:-:S04]  /*24f0*/  @P0 PRMT R16, R7, 0x654, R16 ;  /* 0x0000065407100816 */ /* 0x000fc80000000010 */
[----:B------:R1:W-:Y:S01]  /*2500*/  @P0 SYNCS.ARRIVE.TRANS64.RED.A1T0 RZ, [R16+URZ], RZ ;  /* 0x000000ff10ff09a7 */ /* 0x0003e2000810043f */
[----:B------:R-:W-:-:S13]  /*2510*/  ISETP.GT.U32.AND P0, PT, R0, 0x1, PT ;  /* 0x000000010000780c */ /* 0x000fda0003f04070 */
[----:B-1----:R-:W-:Y:S05]  /*2520*/  @P0 BRA `(.L_x_37) ;  /* 0x0000000000040947 */ /* 0x002fea0003800000 */
[----:B------:R-:W-:Y:S01]  /*2530*/  BPT.TRAP 0x1 ;  /* 0x000000040000795c */ /* 0x000fe20000300000 */
.L_x_37:
[----:B------:R-:W-:Y:S01]  /*2540*/  SHF.L.U32 R16, R38, 0x1f, RZ ;  /* 0x0000001f26107819 */ /* 0x000fe200000006ff */
[----:B------:R-:W-:Y:S01]  /*2550*/  UIADD3 UR5, UR23, UR5, URZ ;  /* 0x0000000517057290 */ /* 0x000fe2000fffe03f */
[----:B------:R-:W1:Y:S01]  /*2560*/  LDC R28, c[0x0][0x288] ;  /* 0x0000a200ff1c7b82 */ /* 0x000e620000000800 */
[----:B------:R-:W-:Y:S01]  /*2570*/  UISETP.GE.U32.AND UP1, UPT, UR23, 0x19, UPT ;  /* 0x000000191700788c */ /* 0x000fe2000bf26070 */
[----:B------:R-:W-:Y:S01]  /*2580*/  IMAD.SHL.U32 R20, R10, 0x2, RZ ;  /* 0x000000020a147824 */ /* 0x000fe200078e00ff */
[----:B------:R-:W-:Y:S02]  /*2590*/  UISETP.GT.U32.AND UP0, UPT, UR5, 0x18, UPT ;  /* 0x000000180500788c */ /* 0x000fe4000bf04070 */
[----:B------:R-:W-:Y:S02]  /*25a0*/  UIMAD.WIDE.U32 UR6, UR5, 0x51eb851f, URZ ;  /* 0x51eb851f050678a5 */ /* 0x000fe4000f8e003f */
[----:B------:R-:W-:Y:S01]  /*25b0*/  UISETP.LT.U32.AND UP0, UPT, UR23, 0x19, UP0 ;  /* 0x000000191700788c */ /* 0x000fe20008701070 */
[----:B------:R-:W4:Y:S01]  /*25c0*/  SYNCS.PHASECHK.TRANS64.TRYWAIT P0, [UR17+0x8], R16 ;  /* 0x00000810ff0075a7 */ /* 0x000f220008000151 */
[----:B------:R-:W-:Y:S01]  /*25d0*/  USHF.R.U32.HI UR6, URZ, 0x3, UR7 ;  /* 0x000000033f067899 */ /* 0x000fe20008011607 */
[----:B------:R-:W-:Y:S01]  /*25e0*/  SHF.R.S32.HI R21, RZ, 0x1f, R20 ;  /* 0x0000001fff157819 */ /* 0x000fe20000011414 */
[----:B------:R-:W-:-:S02]  /*25f0*/  USEL UR8, URZ, 0x1, !UP0 ;  /* 0x000000013f087887 */ /* 0x000fc4000c000000 */
[----:B------:R-:W-:Y:S02]  /*2600*/  UIMAD UR5, UR6, -0x19, UR5 ;  /* 0xffffffe7060578a4 */ /* 0x000fe4000f8e0205 */
[----:B------:R-:W-:-:S04]  /*2610*/  ULOP3.LUT UR4, UR4, UR8, URZ, 0x3c, !UPT ;  /* 0x0000000804047292 */ /* 0x000fc8000f8e3c3f */
[----:B------:R-:W-:Y:S01]  /*2620*/  @UP1 ULOP3.LUT UR4, UR4, 0x1, UR6, 0x78, !UPT ;  /* 0x0000000104041892 */ /* 0x000fe2000f8e7806 */
[----:B-1--4-:R-:W-:Y:S11]  /*2630*/  @!P0 BRA `(.L_x_39) ;  /* 0x0000002c00088947 */ /* 0x012ff60003800000 */
.L_x_98:
[----:B------:R-:W-:Y:S01]  /*2640*/  IMAD.SHL.U32 R23, R4, 0x40, RZ ;  /* 0x0000004004177824 */ /* 0x000fe200078e00ff */
[----:B------:R-:W-:Y:S01]  /*2650*/  ULDC UR8, c[0x0][0x284] ;  /* 0x0000a10000087ab9 */ /* 0x000fe20000000800 */
[----:B------:R-:W-:Y:S01]  /*2660*/  IMAD.SHL.U32 R27, R18, 0x8, RZ ;  /* 0x00000008121b7824 */ /* 0x000fe200078e00ff */
[----:B------:R-:W-:Y:S01]  /*2670*/  SHF.R.S32.HI R33, RZ, 0x1f, R5 ;  /* 0x0000001fff217819 */ /* 0x000fe20000011405 */
[----:B------:R-:W-:Y:S01]  /*2680*/  ULDC.64 UR6, c[0x0][0x5d0] ;  /* 0x0001740000067ab9 */ /* 0x000fe20000000a00 */
[----:B------:R-:W-:Y:S01]  /*2690*/  ISETP.GE.AND P0, PT, R23, UR8, PT ;  /* 0x0000000817007c0c */ /* 0x000fe2000bf06270 */
[----:B0-----:R-:W-:Y:S01]  /*26a0*/  IMAD.WIDE.U32 R16, R5, UR6, R20 ;  /* 0x0000000605107c25 */ /* 0x001fe2000f8e0014 */
[----:B------:R-:W-:Y:S02]  /*26b0*/  SHF.R.S32.HI R29, RZ, 0x1f, R27 ;  /* 0x0000001fff1d7819 */ /* 0x000fe4000001141b */
[----:B------:R-:W-:Y:S01]  /*26c0*/  ISETP.GE.OR P0, PT, R27, R28, P0 ;  /* 0x0000001c1b00720c */ /* 0x000fe20000706670 */
[----:B------:R-:W-:-:S04]  /*26d0*/  IMAD R22, R33, UR6, RZ ;  /* 0x0000000621167c24 */ /* 0x000fc8000f8e02ff */
[----:B------:R-:W-:Y:S01]  /*26e0*/  IMAD R23, R5, UR7, R22 ;  /* 0x0000000705177c24 */ /* 0x000fe2000f8e0216 */
[----:B------:R-:W-:-:S04]  /*26f0*/  IADD3 R22, P1, R27, R16, RZ ;  /* 0x000000101b167210 */ /* 0x000fc80007f3e0ff */
[----:B------:R-:W-:-:S03]  /*2700*/  IADD3.X R23, R29, R17, R23, P1, !PT ;  /* 0x000000111d177210 */ /* 0x000fc60000ffe417 */
[----:B------:R-:W-:Y:S06]  /*2710*/  @P0 BRA `(.L_x_40) ;  /* 0x0000000400d00947 */ /* 0x000fec0003800000 */
[----:B------:R-:W0:Y:S01]  /*2720*/  LDC.64 R30, c[0x0][0x5c8] ;  /* 0x00017200ff1e7b82 */ /* 0x000e220000000a00 */
[----:B------:R-:W-:Y:S01]  /*2730*/  IMAD.WIDE R16, R4, 0x40, R2 ;  /* 0x0000004004107825 */ /* 0x000fe200078e0202 */
[----:B------:R-:W-:Y:S01]  /*2740*/  ULDC.64 UR6, c[0x0][0x5c0] ;  /* 0x0001700000067ab9 */ /* 0x000fe20000000a00 */
[----:B------:R-:W-:Y:S02]  /*2750*/  BSSY B0, `(.L_x_40) ;  /* 0x0000070000007945 */ /* 0x000fe40003800000 */
[----:B------:R-:W-:Y:S02]  /*2760*/  IMAD R28, R10, -0x2, R28 ;  /* 0xfffffffe0a1c7824 */ /* 0x000fe400078e021c */
[-C--:B0-----:R-:W-:Y:S02]  /*2770*/  IMAD R24, R17, R30.reuse, RZ ;  /* 0x0000001e11187224 */ /* 0x081fe400078e02ff */
[----:B------:R-:W-:-:S04]  /*2780*/  IMAD.WIDE.U32 R22, R16, R30, R22 ;  /* 0x0000001e10167225 */ /* 0x000fc800078e0016 */
[----:B------:R-:W-:Y:S01]  /*2790*/  IMAD R25, R16, R31, R24 ;  /* 0x0000001f10197224 */ /* 0x000fe200078e0218 */
[----:B------:R-:W-:Y:S02]  /*27a0*/  LEA R24, P0, R30, R22, 0x3 ;  /* 0x000000161e187211 */ /* 0x000fe400078018ff */
[----:B------:R-:W-:Y:S01]  /*27b0*/  IADD3 R22, P1, R22, UR6, RZ ;  /* 0x0000000616167c10 */ /* 0x000fe2000ff3e0ff */
[----:B------:R-:W-:Y:S01]  /*27c0*/  IMAD.IADD R23, R23, 0x1, R25 ;  /* 0x0000000117177824 */ /* 0x000fe200078e0219 */
[----:B------:R-:W-:-:S04]  /*27d0*/  IADD3 R24, P2, R24, UR6, RZ ;  /* 0x0000000618187c10 */ /* 0x000fc8000ff5e0ff */
[----:B------:R-:W-:Y:S01]  /*27e0*/  LEA.HI.X R25, R30, R23, R31, 0x3, P0 ;  /* 0x000000171e197211 */ /* 0x000fe200000f1c1f */
[----:B------:R-:W-:Y:S01]  /*27f0*/  IMAD.IADD R31, R28, 0x1, -R27 ;  /* 0x000000011c1f7824 */ /* 0x000fe200078e0a1b */
[----:B---3-5:R-:W-:Y:S02]  /*2800*/  FSETP.NEU.AND P0, PT, R14, RZ, PT ;  /* 0x000000ff0e00720b */ /* 0x028fe40003f0d000 */
[----:B------:R-:W-:Y:S02]  /*2810*/  IADD3.X R23, R23, UR7, RZ, P1, !PT ;  /* 0x0000000717177c10 */ /* 0x000fe40008ffe4ff */
[----:B------:R-:W-:-:S09]  /*2820*/  IADD3.X R25, R25, UR7, RZ, P2, !PT ;  /* 0x0000000719197c10 */ /* 0x000fd200097fe4ff */
[----:B------:R-:W-:Y:S05]  /*2830*/  @!P0 BRA `(.L_x_41) ;  /* 0x0000000400388947 */ /* 0x000fea0003800000 */
[----:B------:R-:W-:Y:S01]  /*2840*/  ULDC.64 UR6, c[0x0][0x5b8] ;  /* 0x00016e0000067ab9 */ /* 0x000fe20000000a00 */
[----:B------:R-:W-:Y:S01]  /*2850*/  ULDC.64 UR8, c[0x0][0x5a8] ;  /* 0x00016a0000087ab9 */ /* 0x000fe20000000a00 */
[----:B------:R-:W-:Y:S01]  /*2860*/  IMAD.WIDE.U32 R20, R5, UR6, R20 ;  /* 0x0000000605147c25 */ /* 0x000fe2000f8e0014 */
[----:B------:R-:W-:Y:S03]  /*2870*/  BSSY B1, `(.L_x_42) ;  /* 0x0000011000017945 */ /* 0x000fe60003800000 */
[----:B------:R-:W-:Y:S01]  /*2880*/  IMAD R30, R33, UR6, RZ ;  /* 0x00000006211e7c24 */ /* 0x000fe2000f8e02ff */
[----:B------:R-:W-:Y:S01]  /*2890*/  IADD3 R20, P0, R27, R20, RZ ;  /* 0x000000141b147210 */ /* 0x000fe20007f1e0ff */
[----:B------:R-:W-:Y:S02]  /*28a0*/  IMAD R27, R4, -0x40, R11 ;  /* 0xffffffc0041b7824 */ /* 0x000fe400078e020b */
[----:B------:R-:W-:Y:S01]  /*28b0*/  IMAD R30, R5, UR7, R30 ;  /* 0x00000007051e7c24 */ /* 0x000fe2000f8e021e */
[----:B------:R-:W-:-:S04]  /*28c0*/  ULDC.64 UR6, c[0x0][0x5b0] ;  /* 0x00016c0000067ab9 */ /* 0x000fc80000000a00 */
[----:B------:R-:W-:Y:S01]  /*28d0*/  IADD3.X R21, R29, R21, R30, P0, !PT ;  /* 0x000000151d157210 */ /* 0x000fe200007fe41e */
[----:B------:R-:W-:Y:S01]  /*28e0*/  IMAD R29, R17, UR6, RZ ;  /* 0x00000006111d7c24 */ /* 0x000fe2000f8e02ff */
[----:B------:R-:W-:Y:S01]  /*28f0*/  ISETP.GE.AND P0, PT, R27, 0x1, PT ;  /* 0x000000011b00780c */ /* 0x000fe20003f06270 */
[----:B------:R-:W-:-:S03]  /*2900*/  IMAD.WIDE.U32 R4, R16, UR6, R20 ;  /* 0x0000000610047c25 */ /* 0x000fc6000f8e0014 */
[----:B------:R-:W-:Y:S01]  /*2910*/  ISETP.LT.OR P2, PT, R31, 0x1, !P0 ;  /* 0x000000011f00780c */ /* 0x000fe20004741670 */
[----:B------:R-:W-:Y:S01]  /*2920*/  IMAD R29, R16, UR7, R29 ;  /* 0x00000007101d7c24 */ /* 0x000fe2000f8e021d */
[----:B------:R-:W-:-:S04]  /*2930*/  IADD3 R4, P1, R4, UR8, RZ ;  /* 0x0000000804047c10 */ /* 0x000fc8000ff3e0ff */
[--C-:B------:R-:W-:Y:S02]  /*2940*/  IADD3.X R5, R5, UR9, R29.reuse, P1, !PT ;  /* 0x0000000905057c10 */ /* 0x100fe40008ffe41d */
[----:B------:R-:W-:-:S05]  /*2950*/  PRMT R29, RZ, 0x7610, R29 ;  /* 0x00007610ff1d7816 */ /* 0x000fca000000001d */
[----:B------:R-:W-:Y:S05]  /*2960*/  @P2 BRA `(.L_x_43) ;  /* 0x0000000000042947 */ /* 0x000fea0003800000 */
[----:B------:R0:W5:Y:S02]  /*2970*/  LDG.E.U8 R29, desc[UR20][R4.64] ;  /* 0x00000014041d7981 */ /* 0x000164000c1e1100 */
.L_x_43:
[----:B------:R-:W-:Y:S05]  /*2980*/  BSYNC B1 ;  /* 0x0000000000017941 */ /* 0x000fea0003800000 */
.L_x_42:
[----:B-----5:R-:W-:Y:S01]  /*2990*/  LOP3.LUT R29, R29, 0xff, RZ, 0xc0, !PT ;  /* 0x000000ff1d1d7812 */ /* 0x020fe200078ec0ff */
[----:B------:R-:W-:Y:S01]  /*29a0*/  BSSY B1, `(.L_x_44) ;  /* 0x000000b000017945 */ /* 0x000fe20003800000 */
[----:B------:R-:W-:Y:S02]  /*29b0*/  ISETP.LT.OR P0, PT, R31, 0x2, !P0 ;  /* 0x000000021f00780c */ /* 0x000fe40004701670 */
[----:B------:R-:W-:-:S05]  /*29c0*/  F2FP.F16.E4M3.UNPACK_B R29, R29 ;  /* 0x0000001dff1d723e */ /* 0x000fca00020006ff */
[----:B------:R-:W-:-:S05]  /*29d0*/  HADD2.F32 R29, -RZ, R29.H0_H0 ;  /* 0x2000001dff1d7230 */ /* 0x000fca0000004100 */
[----:B------:R-:W-:-:S04]  /*29e0*/  FMUL R30, R29, R14 ;  /* 0x0000000e1d1e7220 */ /* 0x000fc80000400000 */
[----:B--2---:R-:W-:Y:S01]  /*29f0*/  FFMA R30, R19, R13, R30 ;  /* 0x0000000d131e7223 */ /* 0x004fe2000000001e */
[----:B------:R-:W-:-:S04]  /*2a00*/  PRMT R19, RZ, 0x7610, R19 ;  /* 0x00007610ff137816 */ /* 0x000fc80000000013 */
[----:B------:R-:W-:-:S05]  /*2a10*/  F2FP.SATFINITE.E4M3.F32.PACK_AB_MERGE_C R29, RZ, R30, RZ ;  /* 0x0000001eff1d723e */ /* 0x000fca00048070ff */
[----:B------:R1:W-:Y:S01]  /*2a20*/  @!P2 STG.E.U8 desc[UR20][R22.64], R29 ;  /* 0x0000001d1600a986 */ /* 0x0003e2000c101114 */
[----:B------:R-:W-:Y:S05]  /*2a30*/  @P0 BRA `(.L_x_45) ;  /* 0x0000000000040947 */ /* 0x000fea0003800000 */
[----:B------:R2:W5:Y:S02]  /*2a40*/  LDG.E.U8 R19, desc[UR20][R4.64+0x1] ;  /* 0x0000011404137981 */ /* 0x000564000c1e1100 */
.L_x_45:
[----:B------:R-:W-:Y:S05]  /*2a50*/  BSYNC B1 ;  /* 0x0000000000017941 */ /* 0x000fea0003800000 */
.L_x_44:
[----:B-----5:R-:W-:Y:S01]  /*2a60*/  LOP3.LUT R19, R19, 0xff, RZ, 0xc0, !PT ;  /* 0x000000ff13137812 */ /* 0x020fe200078ec0ff */
[----:B------:R-:W-:Y:S01]  /*2a70*/  IMAD R18, R18, -0x8, R28 ;  /* 0xfffffff812127824 */ /* 0x000fe200078e021c */
[----:B0-2---:R-:W-:Y:S01]  /*2a80*/  IADD3 R5, P1, R16, 0x8, RZ ;  /* 0x0000000810057810 */ /* 0x005fe20007f3e0ff */
[----:B------:R-:W-:Y:S01]  /*2a90*/  BSSY B1, `(.L_x_46) ;  /* 0x0000012000017945 */ /* 0x000fe20003800000 */
[----:B------:R-:W-:-:S03]  /*2aa0*/  F2FP.F16.E4M3.UNPACK_B R19, R19 ;  /* 0x00000013ff13723e */ /* 0x000fc600020006ff */
[----:B------:R-:W-:Y:S01]  /*2ab0*/  IMAD.X R16, RZ, RZ, R17, P1 ;  /* 0x000000ffff107224 */ /* 0x000fe200008e0611 */
[----:B------:R-:W-:Y:S01]  /*2ac0*/  ISETP.GE.AND P1, PT, R27, 0x9, PT ;  /* 0x000000091b00780c */ /* 0x000fe20003f26270 */
[----:B------:R-:W-:Y:S02]  /*2ad0*/  HADD2.F32 R19, -RZ, R19.H0_H0 ;  /* 0x20000013ff137230 */ /* 0x000fe40000004100 */
[----:B------:R-:W-:Y:S01]  /*2ae0*/  IMAD R16, R16, UR6, RZ ;  /* 0x0000000610107c24 */ /* 0x000fe2000f8e02ff */
[----:B------:R-:W-:Y:S01]  /*2af0*/  ISETP.LT.OR P4, PT, R18, 0x1, !P1 ;  /* 0x000000011200780c */ /* 0x000fe20004f81670 */
[----:B------:R-:W-:-:S04]  /*2b00*/  IMAD.WIDE.U32 R20, R5, UR6, R20 ;  /* 0x0000000605147c25 */ /* 0x000fc8000f8e0014 */
[----:B------:R-:W-:Y:S01]  /*2b10*/  FMUL R19, R19, R14 ;  /* 0x0000000e13137220 */ /* 0x000fe20000400000 */
[----:B------:R-:W-:-:S03]  /*2b20*/  IMAD R5, R5, UR7, R16 ;  /* 0x0000000705057c24 */ /* 0x000fc6000f8e0210 */
[----:B------:R-:W-:Y:S01]  /*2b30*/  FFMA R19, R32, R13, R19 ;  /* 0x0000000d20137223 */ /* 0x000fe20000000013 */
[----:B------:R-:W-:Y:S02]  /*2b40*/  IADD3 R4, P2, R20, UR8, RZ ;  /* 0x0000000814047c10 */ /* 0x000fe4000ff5e0ff */
[----:B------:R-:W-:Y:S02]  /*2b50*/  PRMT R16, RZ, 0x7610, R16 ;  /* 0x00007610ff107816 */ /* 0x000fe40000000010 */
[----:B------:R-:W-:Y:S02]  /*2b60*/  F2FP.SATFINITE.E4M3.F32.PACK_AB_MERGE_C R19, RZ, R19, RZ ;  /* 0x00000013ff13723e */ /* 0x000fe400048070ff */
[----:B------:R-:W-:-:S03]  /*2b70*/  IADD3.X R5, R21, UR9, R5, P2, !PT ;  /* 0x0000000915057c10 */ /* 0x000fc600097fe405 */
[----:B------:R0:W-:Y:S01]  /*2b80*/  @!P0 STG.E.U8 desc[UR20][R22.64+0x1], R19 ;  /* 0x0000011316008986 */ /* 0x0001e2000c101114 */
[----:B------:R-:W-:Y:S05]  /*2b90*/  @P4 BRA `(.L_x_47) ;  /* 0x0000000000044947 */ /* 0x000fea0003800000 */
[----:B------:R2:W5:Y:S02]  /*2ba0*/  LDG.E.U8 R16, desc[UR20][R4.64] ;  /* 0x0000001404107981 */ /* 0x000564000c1e1100 */
.L_x_47:
[----:B------:R-:W-:Y:S05]  /*2bb0*/  BSYNC B1 ;  /* 0x0000000000017941 */ /* 0x000fea0003800000 */
.L_x_46:
[----:B-----5:R-:W-:Y:S01]  /*2bc0*/  LOP3.LUT R16, R16, 0xff, RZ, 0xc0, !PT ;  /* 0x000000ff10107812 */ /* 0x020fe200078ec0ff */
[----:B------:R-:W-:Y:S01]  /*2bd0*/  BSSY B1, `(.L_x_48) ;  /* 0x000000b000017945 */ /* 0x000fe20003800000 */
[----:B------:R-:W-:Y:S02]  /*2be0*/  ISETP.LT.OR P1, PT, R31, 0x2, !P1 ;  /* 0x000000021f00780c */ /* 0x000fe40004f21670 */
[----:B------:R-:W-:-:S05]  /*2bf0*/  F2FP.F16.E4M3.UNPACK_B R16, R16 ;  /* 0x00000010ff10723e */ /* 0x000fca00020006ff */
[----:B------:R-:W-:-:S05]  /*2c00*/  HADD2.F32 R17, -RZ, R16.H0_H0 ;  /* 0x20000010ff117230 */ /* 0x000fca0000004100 */
[----:B------:R-:W-:-:S04]  /*2c10*/  FMUL R16, R17, R14 ;  /* 0x0000000e11107220 */ /* 0x000fc80000400000 */
[----:B------:R-:W-:Y:S01]  /*2c20*/  FFMA R16, R15, R13, R16 ;  /* 0x0000000d0f107223 */ /* 0x000fe20000000010 */
[----:B------:R-:W-:-:S04]  /*2c30*/  PRMT R15, RZ, 0x7610, R15 ;  /* 0x00007610ff0f7816 */ /* 0x000fc8000000000f */
[----:B------:R-:W-:-:S05]  /*2c40*/  F2FP.SATFINITE.E4M3.F32.PACK_AB_MERGE_C R17, RZ, R16, RZ ;  /* 0x00000010ff11723e */ /* 0x000fca00048070ff */
[----:B------:R3:W-:Y:S01]  /*2c50*/  @!P4 STG.E.U8 desc[UR20][R24.64], R17 ;  /* 0x000000111800c986 */ /* 0x0007e2000c101114 */
[----:B------:R-:W-:Y:S05]  /*2c60*/  @P1 BRA `(.L_x_49) ;  /* 0x0000000000041947 */ /* 0x000fea0003800000 */
[----:B------:R4:W5:Y:S02]  /*2c70*/  LDG.E.U8 R15, desc[UR20][R4.64+0x1] ;  /* 0x00000114040f7981 */ /* 0x000964000c1e1100 */
.L_x_49:
[----:B------:R-:W-:Y:S05]  /*2c80*/  BSYNC B1 ;  /* 0x0000000000017941 */ /* 0x000fea0003800000 */
.L_x_48:
[----:B------:R-:W-:Y:S05]  /*2c90*/  @P1 BRA `(.L_x_50) ;  /* 0x00000000006c1947 */ /* 0x000fea0003800000 */
[----:B-----5:R-:W-:-:S04]  /*2ca0*/  LOP3.LUT R15, R15, 0xff, RZ, 0xc0, !PT ;  /* 0x000000ff0f0f7812 */ /* 0x020fc800078ec0ff */
[----:B------:R-:W-:-:S05]  /*2cb0*/  F2FP.F16.E4M3.UNPACK_B R15, R15 ;  /* 0x0000000fff0f723e */ /* 0x000fca00020006ff */
[----:B------:R-:W-:-:S05]  /*2cc0*/  HADD2.F32 R15, -RZ, R15.H0_H0 ;  /* 0x2000000fff0f7230 */ /* 0x000fca0000004100 */
[----:B------:R-:W-:-:S04]  /*2cd0*/  FMUL R15, R15, R14 ;  /* 0x0000000e0f0f7220 */ /* 0x000fc80000400000 */
[----:B------:R-:W-:-:S05]  /*2ce0*/  FFMA R15, R26, R13, R15 ;  /* 0x0000000d1a0f7223 */ /* 0x000fca000000000f */
[----:B------:R-:W-:-:S05]  /*2cf0*/  F2FP.SATFINITE.E4M3.F32.PACK_AB_MERGE_C R15, RZ, R15, RZ ;  /* 0x0000000fff0f723e */ /* 0x000fca00048070ff */
[----:B------:R0:W-:Y:S01]  /*2d00*/  STG.E.U8 desc[UR20][R24.64+0x1], R15 ;  /* 0x0000010f18007986 */ /* 0x0001e2000c101114 */
[----:B------:R-:W-:Y:S05]  /*2d10*/  BRA `(.L_x_50) ;  /* 0x00000000004c7947 */ /* 0x000fea0003800000 */
.L_x_41:
[----:B------:R-:W-:Y:S02]  /*2d20*/  IMAD R4, R4, -0x40, R11 ;  /* 0xffffffc004047824 */ /* 0x000fe400078e020b */
[-C--:B--2---:R-:W-:Y:S01]  /*2d30*/  FMUL R19, R19, R13.reuse ;  /* 0x0000000d13137220 */ /* 0x084fe20000400000 */
[-C--:B------:R-:W-:Y:S01]  /*2d40*/  FMUL R32, R32, R13.reuse ;  /* 0x0000000d20207220 */ /* 0x080fe20000400000 */
[-C--:B------:R-:W-:Y:S01]  /*2d50*/  FMUL R15, R15, R13.reuse ;  /* 0x0000000d0f0f7220 */ /* 0x080fe20000400000 */
[----:B------:R-:W-:Y:S01]  /*2d60*/  FMUL R26, R26, R13 ;  /* 0x0000000d1a1a7220 */ /* 0x000fe20000400000 */
[C---:B------:R-:W-:Y:S02]  /*2d70*/  ISETP.GE.AND P0, PT, R4.reuse, 0x1, PT ;  /* 0x000000010400780c */ /* 0x040fe40003f06270 */
[----:B------:R-:W-:Y:S02]  /*2d80*/  ISETP.GE.AND P1, PT, R4, 0x9, PT ;  /* 0x000000090400780c */ /* 0x000fe40003f26270 */
[----:B------:R-:W-:-:S02]  /*2d90*/  ISETP.LT.OR P2, PT, R31, 0x1, !P0 ;  /* 0x000000011f00780c */ /* 0x000fc40004741670 */
[C---:B------:R-:W-:Y:S02]  /*2da0*/  ISETP.LT.OR P0, PT, R31.reuse, 0x2, !P0 ;  /* 0x000000021f00780c */ /* 0x040fe40004701670 */
[C---:B------:R-:W-:Y:S02]  /*2db0*/  ISETP.LT.OR P4, PT, R31.reuse, 0x1, !P1 ;  /* 0x000000011f00780c */ /* 0x040fe40004f81670 */
[----:B------:R-:W-:Y:S02]  /*2dc0*/  ISETP.LT.OR P1, PT, R31, 0x2, !P1 ;  /* 0x000000021f00780c */ /* 0x000fe40004f21670 */
[----:B------:R-:W-:Y:S02]  /*2dd0*/  F2FP.SATFINITE.E4M3.F32.PACK_AB_MERGE_C R19, RZ, R19, RZ ;  /* 0x00000013ff13723e */ /* 0x000fe400048070ff */
[----:B------:R-:W-:Y:S02]  /*2de0*/  F2FP.SATFINITE.E4M3.F32.PACK_AB_MERGE_C R5, RZ, R32, RZ ;  /* 0x00000020ff05723e */ /* 0x000fe400048070ff */
[----:B------:R-:W-:Y:S01]  /*2df0*/  F2FP.SATFINITE.E4M3.F32.PACK_AB_MERGE_C R15, RZ, R15, RZ ;  /* 0x0000000fff0f723e */ /* 0x000fe200048070ff */
[----:B------:R0:W-:Y:S01]  /*2e00*/  @!P2 STG.E.U8 desc[UR20][R22.64], R19 ;  /* 0x000000131600a986 */ /* 0x0001e2000c101114 */
[----:B------:R-:W-:-:S03]  /*2e10*/  F2FP.SATFINITE.E4M3.F32.PACK_AB_MERGE_C R17, RZ, R26, RZ ;  /* 0x0000001aff11723e */ /* 0x000fc600048070ff */
[----:B------:R0:W-:Y:S04]  /*2e20*/  @!P0 STG.E.U8 desc[UR20][R22.64+0x1], R5 ;  /* 0x0000010516008986 */ /* 0x0001e8000c101114 */
[----:B------:R0:W-:Y:S04]  /*2e30*/  @!P4 STG.E.U8 desc[UR20][R24.64], R15 ;  /* 0x0000000f1800c986 */ /* 0x0001e8000c101114 */
[----:B------:R0:W-:Y:S02]  /*2e40*/  @!P1 STG.E.U8 desc[UR20][R24.64+0x1], R17 ;  /* 0x0000011118009986 */ /* 0x0001e4000c101114 */
.L_x_50:
[----:B------:R-:W-:Y:S05]  /*2e50*/  BSYNC B0 ;  /* 0x0000000000007941 */ /* 0x000fea0003800000 */
.L_x_40:
[----:B0-2-4-:R-:W-:Y:S01]  /*2e60*/  IMAD.WIDE.U32 R4, R6, UR14, RZ ;  /* 0x0000000e06047c25 */ /* 0x015fe2000f8e00ff */
[----:B------:R-:W-:-:S03]  /*2e70*/  ULDC.64 UR6, c[0x0][0x650] ;  /* 0x0001940000067ab9 */ /* 0x000fc60000000a00 */
[----:B-----5:R-:W-:Y:S01]  /*2e80*/  IMAD R15, R6, UR15, RZ ;  /* 0x0000000f060f7c24 */ /* 0x020fe2000f8e02ff */
[C---:B------:R-:W-:Y:S01]  /*2e90*/  LEA R8, P0, R4.reuse, R8, 0x1 ;  /* 0x0000000804087211 */ /* 0x040fe200078008ff */
[----:B------:R-:W-:Y:S02]  /*2ea0*/  IMAD.U32 R16, RZ, RZ, UR18 ;  /* 0x00000012ff107e24 */ /* 0x000fe4000f8e00ff */
[----:B------:R-:W-:Y:S01]  /*2eb0*/  IMAD.IADD R5, R15, 0x1, R5 ;  /* 0x000000010f057824 */ /* 0x000fe200078e0205 */
[----:B------:R-:W-:Y:S01]  /*2ec0*/  PRMT R15, RZ, 0x7610, R15 ;  /* 0x00007610ff0f7816 */ /* 0x000fe2000000000f */
[----:B------:R0:W-:Y:S01]  /*2ed0*/  SYNCS.ARRIVE.TRANS64.A1T0 RZ, [R16+UR24], RZ ;  /* 0x000000ff10ff79a7 */ /* 0x0001e20008100018 */
[----:B------:R-:W-:Y:S02]  /*2ee0*/  IMAD.MOV.U32 R18, RZ, RZ, -0x1 ;  /* 0xffffffffff127424 */ /* 0x000fe400078e00ff */
[----:B------:R-:W-:Y:S01]  /*2ef0*/  LEA.HI.X R9, R4, R9, R5, 0x1, P0 ;  /* 0x0000000904097211 */ /* 0x000fe200000f0c05 */
[----:B------:R-:W-:Y:S01]  /*2f00*/  IMAD.MOV.U32 R4, RZ, RZ, -0x1 ;  /* 0xffffffffff047424 */ /* 0x000fe200078e00ff */
[----:B------:R-:W-:Y:S01]  /*2f10*/  ISETP.GE.U32.AND P0, PT, R8, UR6, PT ;  /* 0x0000000608007c0c */ /* 0x000fe2000bf06070 */
[----:B------:R-:W-:-:S03]  /*2f20*/  IMAD.MOV.U32 R5, RZ, RZ, -0x1 ;  /* 0xffffffffff057424 */ /* 0x000fc600078e00ff */
[----:B------:R-:W-:-:S13]  /*2f30*/  ISETP.GE.U32.AND.EX P0, PT, R9, UR7, PT, P0 ;  /* 0x0000000709007c0c */ /* 0x000fda000bf06100 */
[----:B0-----:R-:W-:Y:S05]  /*2f40*/  @P0 BRA `(.L_x_51) ;  /* 0x0000000400600947 */ /* 0x001fea0003800000 */
[----:B---3--:R-:W0:Y:S01]  /*2f50*/  S2R R25, SR_CTAID.X ;  /* 0x0000000000197919 */ /* 0x008e220000002500 */
[----:B------:R-:W2:Y:S01]  /*2f60*/  LDC.64 R20, c[0x0][0x628] ;  /* 0x00018a00ff147b82 */ /* 0x000ea20000000a00 */
[----:B------:R-:W-:Y:S01]  /*2f70*/  ULDC UR6, c[0x0][0x150] ;  /* 0x0000540000067ab9 */ /* 0x000fe20000000800 */
[----:B------:R-:W-:Y:S01]  /*2f80*/  IMAD.MOV.U32 R18, RZ, RZ, R8 ;  /* 0x000000ffff127224 */ /* 0x000fe200078e0008 */
[----:B-1----:R-:W1:Y:S01]  /*2f90*/  S2R R29, SR_CTAID.Y ;  /* 0x00000000001d7919 */ /* 0x002e620000002600 */
[----:B------:R-:W-:-:S04]  /*2fa0*/  IMAD.MOV.U32 R19, RZ, RZ, R9 ;  /* 0x000000ffff137224 */ /* 0x000fc800078e0009 */
[----:B------:R-:W3:Y:S08]  /*2fb0*/  LDC R30, c[0x0][0x144] ;  /* 0x00005100ff1e7b82 */ /* 0x000ef00000000800 */
[----:B------:R-:W4:Y:S08]  /*2fc0*/  LDC R24, c[0x0][0x630] ;  /* 0x00018c00ff187b82 */ /* 0x000f300000000800 */
[----:B------:R-:W1:Y:S01]  /*2fd0*/  LDC.64 R26, c[0x0][0x620] ;  /* 0x00018800ff1a7b82 */ /* 0x000e620000000a00 */
[----:B--2---:R-:W-:-:S04]  /*2fe0*/  ISETP.NE.U32.AND P0, PT, R20, RZ, PT ;  /* 0x000000ff1400720c */ /* 0x004fc80003f05070 */
[----:B------:R-:W-:Y:S02]  /*2ff0*/  ISETP.NE.AND.EX P0, PT, R21, RZ, PT, P0 ;  /* 0x000000ff1500720c */ /* 0x000fe40003f05300 */
[----:B0-----:R-:W-:-:S05]  /*3000*/  I2FP.F32.U32 R4, R25 ;  /* 0x0000001900047245 */ /* 0x001fca0000201000 */
[----:B------:R-:W-:-:S04]  /*3010*/  FMUL R4, R4, UR6 ;  /* 0x0000000604047c20 */ /* 0x000fc80008400000 */
[----:B------:R0:W2:Y:S02]  /*3020*/  F2I.U32.TRUNC.NTZ R28, R4 ;  /* 0x00000004001c7305 */ /* 0x0000a4000020f000 */
[----:B---34-:R-:W-:Y:S05]  /*3030*/  @!P0 BRA `(.L_x_52) ;  /* 0x0000000000288947 */ /* 0x018fea0003800000 */
[----:B------:R-:W3:Y:S02]  /*3040*/  LDC R5, c[0x0][0x634] ;  /* 0x00018d00ff057b82 */ /* 0x000ee40000000800 */
[----:B---3--:R-:W-:-:S05]  /*3050*/  IADD3 R15, P0, R8, R5, RZ ;  /* 0x00000005080f7210 */ /* 0x008fca0007f1e0ff */
[----:B------:R-:W-:-:S04]  /*3060*/  IMAD.X R23, RZ, RZ, R9, P0 ;  /* 0x000000ffff177224 */ /* 0x000fc800000e0609 */
[----:B0-----:R-:W-:-:S04]  /*3070*/  IMAD.WIDE.U32 R4, R23, R20, RZ ;  /* 0x0000001417047225 */ /* 0x001fc800078e00ff */
[----:B------:R-:W-:-:S04]  /*3080*/  IMAD.WIDE.U32 R16, P0, R15, R21, R4 ;  /* 0x000000150f107225 */ /* 0x000fc80007800004 */
[----:B------:R-:W-:-:S04]  /*3090*/  IMAD.WIDE.U32 R4, R15, R20, RZ ;  /* 0x000000140f047225 */ /* 0x000fc800078e00ff */
[----:B------:R-:W-:Y:S01]  /*30a0*/  IMAD.X R19, RZ, RZ, RZ, P0 ;  /* 0x000000ffff137224 */ /* 0x000fe200000e06ff */
[----:B------:R-:W-:Y:S01]  /*30b0*/  IADD3 RZ, P0, R5, R16, RZ ;  /* 0x0000001005ff7210 */ /* 0x000fe20007f1e0ff */
[----:B------:R-:W-:-:S04]  /*30c0*/  IMAD.MOV.U32 R18, RZ, RZ, R17 ;  /* 0x000000ffff127224 */ /* 0x000fc800078e0011 */
[----:B------:R-:W-:-:S08]  /*30d0*/  IMAD.WIDE.U32.X R18, R23, R21, R18, P0 ;  /* 0x0000001517127225 */ /* 0x000fd000000e0412 */
.L_x_52:
[-CC-:B------:R-:W-:Y:S01]  /*30e0*/  SHF.R.U64 R22, R18, R24.reuse, R19.reuse ;  /* 0x0000001812167219 */ /* 0x180fe20000001213 */
[----:B------:R-:W3:Y:S01]  /*30f0*/  LDC.64 R34, c[0x0][0x640] ;  /* 0x00019000ff227b82 */ /* 0x000ee20000000a00 */
[----:B0-----:R-:W-:Y:S01]  /*3100*/  SHF.R.U32.HI R4, RZ, R24, R19 ;  /* 0x00000018ff047219 */ /* 0x001fe20000011613 */
[----:B--2---:R-:W-:Y:S01]  /*3110*/  IMAD.MOV R28, RZ, RZ, -R28 ;  /* 0x000000ffff1c7224 */ /* 0x004fe200078e0a1c */
[----:B------:R-:W-:Y:S01]  /*3120*/  IADD3 R15, P0, RZ, -R22, RZ ;  /* 0x80000016ff0f7210 */ /* 0x000fe20007f1e0ff */
[----:B------:R-:W-:Y:S01]  /*3130*/  ULDC UR6, c[0x0][0x154] ;  /* 0x0000550000067ab9 */ /* 0x000fe20000000800 */
[----:B------:R-:W-:-:S03]  /*3140*/  IMAD.MOV.U32 R19, RZ, RZ, 0x1 ;  /* 0x00000001ff137424 */ /* 0x000fc600078e00ff */
[----:B------:R-:W0:Y:S01]  /*3150*/  LDC R18, c[0x0][0x618] ;  /* 0x00018600ff127b82 */ /* 0x000e220000000800 */
[----:B------:R-:W-:-:S04]  /*3160*/  IMAD.X R5, RZ, RZ, ~R4, P0 ;  /* 0x000000ffff057224 */ /* 0x000fc800000e0e04 */
[-C--:B-1----:R-:W-:Y:S02]  /*3170*/  IMAD R16, R5, R26.reuse, RZ ;  /* 0x0000001a05107224 */ /* 0x082fe400078e02ff */
[C---:B------:R-:W-:Y:S01]  /*3180*/  IMAD.WIDE.U32 R4, R15.reuse, R26, R8 ;  /* 0x0000001a0f047225 */ /* 0x040fe200078e0008 */
[----:B------:R-:W1:Y:S03]  /*3190*/  LDC R17, c[0x0][0x608] ;  /* 0x00018200ff117b82 */ /* 0x000e660000000800 */
[----:B------:R-:W-:Y:S02]  /*31a0*/  IMAD R15, R15, R27, R16 ;  /* 0x0000001b0f0f7224 */ /* 0x000fe400078e0210 */
[----:B------:R-:W-:Y:S02]  /*31b0*/  IMAD R27, R30, R28, R25 ;  /* 0x0000001c1e1b7224 */ /* 0x000fe400078e0219 */
[----:B------:R-:W-:Y:S01]  /*31c0*/  IMAD.IADD R5, R5, 0x1, R15 ;  /* 0x0000000105057824 */ /* 0x000fe200078e020f */
[----:B------:R-:W2:Y:S01]  /*31d0*/  LDC R32, c[0x0][0x658] ;  /* 0x00019600ff207b82 */ /* 0x000ea20000000800 */
[----:B------:R-:W-:-:S02]  /*31e0*/  I2FP.F32.U32 R15, R29 ;  /* 0x0000001d000f7245 */ /* 0x000fc40000201000 */
[----:B---3--:R-:W-:-:S03]  /*31f0*/  ISETP.NE.U32.AND P0, PT, R34, RZ, PT ;  /* 0x000000ff2200720c */ /* 0x008fc60003f05070 */
[----:B------:R-:W-:Y:S01]  /*3200*/  FMUL R15, R15, UR6 ;  /* 0x000000060f0f7c20 */ /* 0x000fe20008400000 */
[----:B------:R-:W-:Y:S01]  /*3210*/  ISETP.NE.AND.EX P0, PT, R35, RZ, PT, P0 ;  /* 0x000000ff2300720c */ /* 0x000fe20003f05300 */
[----:B------:R-:W3:Y:S01]  /*3220*/  LDC R26, c[0x0][0x148] ;  /* 0x00005200ff1a7b82 */ /* 0x000ee20000000800 */
[-CC-:B0-----:R-:W-:Y:S01]  /*3230*/  SHF.R.U64 R23, R4, R18.reuse, R5.reuse ;  /* 0x0000001204177219 */ /* 0x181fe20000001205 */
[----:B------:R0:W4:Y:S01]  /*3240*/  F2I.U32.TRUNC.NTZ R24, R15 ;  /* 0x0000000f00187305 */ /* 0x000122000020f000 */
[----:B------:R-:W-:-:S05]  /*3250*/  SHF.R.U32.HI R4, RZ, R18, R5 ;  /* 0x00000012ff047219 */ /* 0x000fca0000011605 */
[----:B------:R-:W0:Y:S01]  /*3260*/  LDC R30, c[0x0][0x648] ;  /* 0x00019200ff1e7b82 */ /* 0x000e220000000800 */
[-CC-:B-1----:R-:W-:Y:S02]  /*3270*/  SHF.R.U64 R20, R23, R17.reuse, R4.reuse ;  /* 0x0000001117147219 */ /* 0x182fe40000001204 */
[----:B------:R-:W-:Y:S01]  /*3280*/  SHF.R.U32.HI R5, RZ, R17, R4 ;  /* 0x00000011ff057219 */ /* 0x000fe20000011604 */
[----:B------:R-:W-:-:S04]  /*3290*/  IMAD.MOV.U32 R17, RZ, RZ, -0x1 ;  /* 0xffffffffff117424 */ /* 0x000fc800078e00ff */
[----:B------:R-:W1:Y:S01]  /*32a0*/  LDC R33, c[0x0][0x638] ;  /* 0x00018e00ff217b82 */ /* 0x000e620000000800 */
[-CC-:B--2---:R-:W-:Y:S02]  /*32b0*/  SHF.R.U64 R25, R20, R32.reuse, R5.reuse ;  /* 0x0000002014197219 */ /* 0x184fe40000001205 */
[-C--:B------:R-:W-:Y:S02]  /*32c0*/  SHF.L.U32 R17, R17, R32.reuse, RZ ;  /* 0x0000002011117219 */ /* 0x080fe400000006ff */
[-C--:B------:R-:W-:Y:S01]  /*32d0*/  SHF.R.U32.HI R5, RZ, R32.reuse, R5 ;  /* 0x00000020ff057219 */ /* 0x080fe20000011605 */
[----:B------:R-:W-:Y:S01]  /*32e0*/  IMAD.MOV.U32 R4, RZ, RZ, R25 ;  /* 0x000000ffff047224 */ /* 0x000fe200078e0019 */
[----:B------:R-:W-:Y:S01]  /*32f0*/  SHF.L.U32 R32, R19, R32, RZ ;  /* 0x0000002013207219 */ /* 0x000fe200000006ff */
[----:B------:R-:W2:Y:S01]  /*3300*/  LDC R36, c[0x0][0x610] ;  /* 0x00018400ff247b82 */ /* 0x000ea20000000800 */
[----:B------:R-:W-:-:S07]  /*3310*/  LOP3.LUT R31, RZ, R17, RZ, 0x33, !PT ;  /* 0x00000011ff1f7212 */ /* 0x000fce00078e33ff */
[----:B------:R-:W0:Y:S01]  /*3320*/  LDC R28, c[0x0][0x600] ;  /* 0x00018000ff1c7b82 */ /* 0x000e220000000800 */
[----:B----4-:R-:W-:Y:S05]  /*3330*/  @!P0 BRA `(.L_x_53) ;  /* 0x0000000000288947 */ /* 0x010fea0003800000 */
        /* <DEDUP_REMOVED lines=10> */
.L_x_53:
[----:B0-----:R-:W-:Y:S01]  /*33e0*/  SHF.R.U64 R4, R4, R30, R5 ;  /* 0x0000001e04047219 */ /* 0x001fe20000001205 */
[----:B------:R-:W-:Y:S01]  /*33f0*/  VIADD R18, R28, 0xffffffff ;  /* 0xffffffff1c127836 */ /* 0x000fe20000000000 */
[----:B------:R-:W-:Y:S01]  /*3400*/  LOP3.LUT R5, R20, R31, RZ, 0xc0, !PT ;  /* 0x0000001f14057212 */ /* 0x000fe200078ec0ff */
[----:B------:R-:W-:Y:S02]  /*3410*/  IMAD.MOV R24, RZ, RZ, -R24 ;  /* 0x000000ffff187224 */ /* 0x000fe400078e0a18 */
[----:B------:R-:W-:Y:S02]  /*3420*/  IMAD.MOV R16, RZ, RZ, -R4 ;  /* 0x000000ffff107224 */ /* 0x000fe400078e0a04 */
[----:B------:R-:W-:Y:S01]  /*3430*/  IMAD R4, R32, R4, R5 ;  /* 0x0000000420047224 */ /* 0x000fe200078e0205 */
[----:B------:R-:W-:Y:S01]  /*3440*/  LOP3.LUT R5, R23, R18, RZ, 0xc0, !PT ;  /* 0x0000001217057212 */ /* 0x000fe200078ec0ff */
[----:B---3--:R-:W-:Y:S02]  /*3450*/  @P3 IMAD R27, R26, R24, R29 ;  /* 0x000000181a1b3224 */ /* 0x008fe400078e021d */
[----:B-1----:R-:W-:-:S02]  /*3460*/  IMAD R16, R16, R33, R25 ;  /* 0x0000002110107224 */ /* 0x002fc400078e0219 */
[----:B--2---:R-:W-:Y:S02]  /*3470*/  IMAD R4, R4, R36, R27 ;  /* 0x0000002404047224 */ /* 0x004fe400078e021b */
[----:B------:R-:W-:Y:S02]  /*3480*/  IMAD R5, R16, R28, R5 ;  /* 0x0000001c10057224 */ /* 0x000fe400078e0205 */
[----:B------:R-:W-:-:S03]  /*3490*/  IMAD.MOV.U32 R15, RZ, RZ, 0x1 ;  /* 0x00000001ff0f7424 */ /* 0x000fc600078e00ff */
[----:B------:R-:W-:Y:S02]  /*34a0*/  SEL R18, R5, R4, !P3 ;  /* 0x0000000405127207 */ /* 0x000fe40005800000 */
[----:B------:R-:W-:Y:S01]  /*34b0*/  SEL R4, R4, R5, !P3 ;  /* 0x0000000504047207 */ /* 0x000fe20005800000 */
[----:B------:R-:W-:-:S07]  /*34c0*/  IMAD.MOV.U32 R5, RZ, RZ, R22 ;  /* 0x000000ffff057224 */ /* 0x000fce00078e0016 */
.L_x_51:
[----:B------:R-:W-:Y:S02]  /*34d0*/  LOP3.LUT P0, RZ, R15, 0xff, RZ, 0xc0, !PT ;  /* 0x000000ff0fff7812 */ /* 0x000fe4000780c0ff */
[----:B------:R-:W-:-:S11]  /*34e0*/  LOP3.LUT R38, R38, 0x1, RZ, 0x3c, !PT ;  /* 0x0000000126267812 */ /* 0x000fd600078e3cff */
[----:B------:R-:W-:Y:S05]  /*34f0*/  @P0 BRA `(.L_x_54) ;  /* 0xffffffe4002c0947 */ /* 0x000fea000383ffff */
[----:B------:R-:W-:Y:S05]  /*3500*/  EXIT ;  /* 0x000000000000794d */ /* 0x000fea0003800000 */
.L_x_18:
[----:B------:R-:W-:-:S08]  /*3510*/  ISETP.NE.AND P0, PT, R20, RZ, PT ;  /* 0x000000ff1400720c */ /* 0x000fd00003f05270 */
[----:B--23-5:R-:W0:-:S00]  /*3520*/  USETMAXREG.DEALLOC.CTAPOOL 0x28 ;  /* 0x00000028000079c8 */ /* 0x02ce0000080e0500 */
[----:B------:R-:W-:Y:S05]  /*3530*/  @P0 EXIT ;  /* 0x000000000000094d */ /* 0x000fea0003800000 */
[----:B0-----:R-:W-:Y:S01]  /*3540*/  LOP3.LUT P0, RZ, R16, 0xff, RZ, 0xc0, !PT ;  /* 0x000000ff10ff7812 */ /* 0x001fe2000780c0ff */
[----:B------:R-:W-:Y:S02]  /*3550*/  IMAD.MOV.U32 R10, RZ, RZ, 0x1 ;  /* 0x00000001ff0a7424 */ /* 0x000fe400078e00ff */
[----:B------:R-:W-:-:S10]  /*3560*/  IMAD.MOV.U32 R14, RZ, RZ, RZ ;  /* 0x000000ffff0e7224 */ /* 0x000fd400078e00ff */
[----:B------:R-:W-:Y:S05]  /*3570*/  @!P0 BRA `(.L_x_55) ;  /* 0x0000000c003c8947 */ /* 0x000fea0003800000 */
[----:B------:R-:W0:Y:S01]  /*3580*/  S2R R13, SR_CgaCtaId ;  /* 0x00000000000d7919 */ /* 0x000e220000008800 */
[----:B------:R-:W-:Y:S01]  /*3590*/  LOP3.LUT P0, RZ, R2, 0x1f, RZ, 0xc0, !PT ;  /* 0x0000001f02ff7812 */ /* 0x000fe2000780c0ff */
[----:B------:R-:W-:Y:S01]  /*35a0*/  ULDC UR5, c[0x0][0x658] ;  /* 0x0001960000057ab9 */ /* 0x000fe20000000800 */
[C---:B------:R-:W-:Y:S01]  /*35b0*/  ISETP.NE.AND P2, PT, R3.reuse, RZ, PT ;  /* 0x000000ff0300720c */ /* 0x040fe20003f45270 */
[----:B------:R-:W-:Y:S01]  /*35c0*/  UMOV UR6, 0xffffffff ;  /* 0xffffffff00067882 */ /* 0x000fe20000000000 */
[----:B------:R-:W-:Y:S01]  /*35d0*/  ISETP.NE.OR P0, PT, R3, RZ, !P0 ;  /* 0x000000ff0300720c */ /* 0x000fe20004705670 */
[C---:B------:R-:W-:Y:S01]  /*35e0*/  IMAD R3, R6.reuse, UR15, RZ ;  /* 0x0000000f06037c24 */ /* 0x040fe2000f8e02ff */
[----:B------:R-:W-:Y:S01]  /*35f0*/  BSSY B0, `(.L_x_55) ;  /* 0x00000c7000007945 */ /* 0x000fe20003800000 */
[----:B------:R-:W-:Y:S01]  /*3600*/  IMAD.WIDE.U32 R6, R6, UR14, RZ ;  /* 0x0000000e06067c25 */ /* 0x000fe2000f8e00ff */
[----:B------:R-:W-:Y:S01]  /*3610*/  USHF.L.U32 UR6, UR6, UR5, URZ ;  /* 0x0000000506067299 */ /* 0x000fe2000800063f */
[----:B------:R-:W-:Y:S01]  /*3620*/  LOP3.LUT R15, R0, 0x2, RZ, 0xfc, !PT ;  /* 0x00000002000f7812 */ /* 0x000fe200078efcff */
[----:B------:R-:W-:Y:S01]  /*3630*/  ULDC UR4, c[0x0][0x600] ;  /* 0x0001800000047ab9 */ /* 0x000fe20000000800 */
[----:B------:R-:W-:Y:S01]  /*3640*/  IMAD.MOV.U32 R16, RZ, RZ, 0x1 ;  /* 0x00000001ff107424 */ /* 0x000fe200078e00ff */
[----:B------:R-:W-:Y:S01]  /*3650*/  UMOV UR7, 0x1 ;  /* 0x0000000100077882 */ /* 0x000fe20000000000 */
[----:B------:R-:W-:Y:S01]  /*3660*/  IMAD.MOV.U32 R10, RZ, RZ, 0x1 ;  /* 0x00000001ff0a7424 */ /* 0x000fe200078e00ff */
[----:B------:R-:W-:Y:S01]  /*3670*/  UIADD3 UR24, UR13, 0x1, URZ ;  /* 0x000000010d187890 */ /* 0x000fe2000fffe03f */
[----:B------:R-:W-:Y:S01]  /*3680*/  IMAD.MOV.U32 R14, RZ, RZ, RZ ;  /* 0x000000ffff0e7224 */ /* 0x000fe200078e00ff */
[----:B------:R-:W-:Y:S01]  /*3690*/  UIADD3 UR18, UR4, -0x1, URZ ;  /* 0xffffffff04127890 */ /* 0x000fe2000fffe03f */
[----:B------:R-:W-:Y:S01]  /*36a0*/  IMAD.IADD R12, R3, 0x1, R7 ;  /* 0x00000001030c7824 */ /* 0x000fe200078e0207 */
[----:B------:R-:W-:-:S02]  /*36b0*/  USHF.L.U32 UR20, UR7, UR5, URZ ;  /* 0x0000000507147299 */ /* 0x000fc4000800063f */
[----:B------:R-:W-:Y:S01]  /*36c0*/  ULOP3.LUT UR19, URZ, UR6, URZ, 0x33, !UPT ;  /* 0x000000063f137292 */ /* 0x000fe2000f8e333f */
[----:B------:R-:W-:Y:S01]  /*36d0*/  ULDC.64 UR22, c[0x0][0x198] ;  /* 0x0000660000167ab9 */ /* 0x000fe20000000a00 */
[C---:B0-----:R-:W-:Y:S02]  /*36e0*/  IMAD.SHL.U32 R11, R13.reuse, 0x4, RZ ;  /* 0x000000040d0b7824 */ /* 0x041fe400078e00ff */
[----:B------:R-:W-:-:S03]  /*36f0*/  IMAD.SHL.U32 R13, R13, 0x200, RZ ;  /* 0x000002000d0d7824 */ /* 0x000fc600078e00ff */
[----:B------:R-:W-:Y:S02]  /*3700*/  LOP3.LUT R11, R11, 0x4, RZ, 0xc0, !PT ;  /* 0x000000040b0b7812 */ /* 0x000fe400078ec0ff */
[----:B------:R-:W-:-:S07]  /*3710*/  LOP3.LUT R13, R13, 0x200, RZ, 0xc0, !PT ;  /* 0x000002000d0d7812 */ /* 0x000fce00078ec0ff */
.L_x_67:
[----:B------:R-:W-:-:S03]  /*3720*/  UMOV UR4, 0xffffffff ;  /* 0xffffffff00047882 */ /* 0x000fc60000000000 */
[----:B------:R-:W-:Y:S05]  /*3730*/  BRA.DIV UR4, `(.L_x_56) ;  /* 0x0000001a04e07947 */ /* 0x000fea000b800000 */
[----:B------:R-:W-:-:S13]  /*3740*/  ELECT P1, URZ, PT ;  /* 0x00000000003f782f */ /* 0x000fda0003820000 */
.L_x_101:
[----:B------:R-:W0:Y:S01]  /*3750*/  LDC R2, c[0x0][0x28c] ;  /* 0x0000a300ff027b82 */ /* 0x000e220000000800 */
[----:B------:R-:W-:Y:S01]  /*3760*/  BSSY B1, `(.L_x_57) ;  /* 0x0000039000017945 */ /* 0x000fe20003800000 */
[----:B0-----:R-:W-:-:S13]  /*3770*/  ISETP.LT.OR P1, PT, R2, 0x1, !P1 ;  /* 0x000000010200780c */ /* 0x001fda0004f21670 */
[----:B------:R-:W-:Y:S05]  /*3780*/  @P1 BRA `(.L_x_58) ;  /* 0x0000000000d81947 */ /* 0x000fea0003800000 */
[----:B------:R-:W-:Y:S02]  /*3790*/  IMAD.SHL.U32 R19, R4, 0x40, RZ ;  /* 0x0000004004137824 */ /* 0x000fe400078e00ff */
[----:B------:R-:W-:Y:S02]  /*37a0*/  IMAD R18, R18, 0x8, R11 ;  /* 0x0000000812127824 */ /* 0x000fe400078e020b */
[----:B------:R-:W-:Y:S02]  /*37b0*/  IMAD.MOV.U32 R22, RZ, RZ, RZ ;  /* 0x000000ffff167224 */ /* 0x000fe400078e00ff */
[----:B------:R-:W-:Y:S02]  /*37c0*/  IMAD.U32 R23, RZ, RZ, UR24 ;  /* 0x00000018ff177e24 */ /* 0x000fe4000f8e00ff */
[----:B------:R-:W-:Y:S02]  /*37d0*/  IMAD.MOV.U32 R2, RZ, RZ, R10 ;  /* 0x000000ffff027224 */ /* 0x000fe400078e000a */
[----:B------:R-:W-:-:S07]  /*37e0*/  IMAD.MOV.U32 R4, RZ, RZ, R14 ;  /* 0x000000ffff047224 */ /* 0x000fce00078e000e */
.L_x_62:
[----:B------:R-:W0:Y:S01]  /*37f0*/  S2R R20, SR_CgaCtaId ;  /* 0x0000000000147919 */ /* 0x000e220000008800 */
[----:B------:R-:W-:Y:S01]  /*3800*/  MOV R3, 0x400 ;  /* 0x0000040000037802 */ /* 0x000fe20000000f00 */
[----:B------:R-:W1:Y:S03]  /*3810*/  @!P2 LDC R17, c[0x0][0x500] ;  /* 0x00014000ff11ab82 */ /* 0x000e660000000800 */
[----:B0-----:R-:W-:Y:S02]  /*3820*/  LEA R21, R20, R3, 0x18 ;  /* 0x0000000314157211 */ /* 0x001fe400078ec0ff */
[----:B------:R-:W-:-:S03]  /*3830*/  SHF.L.U32 R3, R2, 0x1f, RZ ;  /* 0x0000001f02037819 */ /* 0x000fc600000006ff */
[----:B------:R-:W-:-:S04]  /*3840*/  IMAD R20, R4, 0x8, R21 ;  /* 0x0000000804147824 */ /* 0x000fc800078e0215 */
[----:B------:R-:W0:Y:S02]  /*3850*/  SYNCS.PHASECHK.TRANS64.TRYWAIT P1, [R20+URZ+0xc8], R3 ;  /* 0x0000c803140075a7 */ /* 0x000e24000802017f */
[----:B01----:R-:W-:Y:S05]  /*3860*/  @!P1 BRA `(.L_x_59) ;  /* 0x0000001800b49947 */ /* 0x003fea0003800000 */
.L_x_102:
[----:B0-----:R-:W-:Y:S01]  /*3870*/  PRMT R3, R15, 0x9910, RZ ;  /* 0x000099100f037816 */ /* 0x001fe200000000ff */
[----:B------:R0:W-:Y:S03]  /*3880*/  @!P2 SYNCS.ARRIVE.TRANS64 RZ, [R20+URZ], R17 ;  /* 0x0000001114ffa9a7 */ /* 0x0001e6000800003f */
[----:B------:R-:W-:-:S13]  /*3890*/  ISETP.NE.AND P1, PT, R3, 0x2, PT ;  /* 0x000000020300780c */ /* 0x000fda0003f25270 */
[----:B0-----:R-:W-:Y:S05]  /*38a0*/  @P1 BRA `(.L_x_60) ;  /* 0x0000000000041947 */ /* 0x001fea0003800000 */
[----:B------:R-:W-:Y:S01]  /*38b0*/  BPT.TRAP 0x1 ;  /* 0x000000040000795c */ /* 0x000fe20000300000 */
.L_x_60:
[----:B------:R-:W-:Y:S05]  /*38c0*/  @P0 BRA `(.L_x_61) ;  /* 0x0000000000040947 */ /* 0x000fea0003800000 */
[----:B------:R-:W-:Y:S01]  /*38d0*/  BPT.TRAP 0x1 ;  /* 0x000000040000795c */ /* 0x000fe20000300000 */
.L_x_61:
[----:B------:R-:W-:Y:S01]  /*38e0*/  R2UR UR17, R21 ;  /* 0x00000000151172ca */ /* 0x000fe200000e0000 */
[----:B------:R-:W-:Y:S01]  /*38f0*/  IMAD R21, R4, 0x2000, R21 ;  /* 0x0000200004157824 */ /* 0x000fe200078e0215 */
[----:B------:R-:W-:Y:S01]  /*3900*/  R2UR UR9, R20 ;  /* 0x00000000140972ca */ /* 0x000fe200000e0000 */
[C---:B------:R-:W-:Y:S01]  /*3910*/  IMAD R3, R4.reuse, 0x400, R13 ;  /* 0x0000040004037824 */ /* 0x040fe200078e020d */
[----:B------:R-:W-:Y:S01]  /*3920*/  UIADD3 UR4, UP0, UR22, 0xf0, URZ ;  /* 0x000000f016047890 */ /* 0x000fe2000ff1e03f */
[----:B------:R-:W-:Y:S01]  /*3930*/  VIADD R23, R23, 0xffffffff ;  /* 0xffffffff17177836 */ /* 0x000fe20000000000 */
[----:B------:R-:W-:Y:S01]  /*3940*/  R2UR UR5, R21 ;  /* 0x00000000150572ca */ /* 0x000fe200000e0000 */
[----:B------:R-:W-:Y:S01]  /*3950*/  UIADD3 UR26, UP1, UR22, 0x1f0, URZ ;  /* 0x000001f0161a7890 */ /* 0x000fe2000ff3e03f */
[----:B------:R-:W-:Y:S01]  /*3960*/  R2UR UR8, R3 ;  /* 0x00000000030872ca */ /* 0x000fe200000e0000 */
[----:B------:R-:W-:Y:S01]  /*3970*/  VIADD R4, R4, 0x1 ;  /* 0x0000000104047836 */ /* 0x000fe20000000000 */
[----:B------:R-:W-:Y:S01]  /*3980*/  R2UR UR11, R19 ;  /* 0x00000000130b72ca */ /* 0x000fe200000e0000 */
[----:B------:R-:W-:Y:S01]  /*3990*/  UIADD3.X UR27, URZ, UR23, URZ, UP1, !UPT ;  /* 0x000000173f1b7290 */ /* 0x000fe20008ffe43f */
[----:B------:R-:W-:Y:S01]  /*39a0*/  R2UR UR10, R22 ;  /* 0x00000000160a72ca */ /* 0x000fe200000e0000 */
[----:B------:R-:W-:Y:S01]  /*39b0*/  UMOV UR6, 0x0 ;  /* 0x0000000000067882 */ /* 0x000fe20000000000 */
[----:B------:R-:W-:Y:S01]  /*39c0*/  R2UR UR12, R5 ;  /* 0x00000000050c72ca */ /* 0x000fe200000e0000 */
[----:B------:R-:W-:Y:S01]  /*39d0*/  UMOV UR7, 0x10000000 ;  /* 0x1000000000077882 */ /* 0x000fe20000000000 */
[----:B------:R-:W-:Y:S01]  /*39e0*/  R2UR UR21, R18 ;  /* 0x00000000121572ca */ /* 0x000fe200000e0000 */
[----:B------:R-:W-:Y:S01]  /*39f0*/  UMOV UR25, 0x30000 ;  /* 0x0003000000197882 */ /* 0x000fe20000000000 */
[----:B------:R-:W-:Y:S01]  /*3a00*/  ISETP.GT.AND P4, PT, R23, 0x1, PT ;  /* 0x000000011700780c */ /* 0x000fe20003f84270 */
[----:B------:R-:W-:Y:S01]  /*3a10*/  UIADD3 UR16, UR5, 0x280, URZ ;  /* 0x0000028005107890 */ /* 0x000fe2000fffe03f */
[----:B------:R-:W-:Y:S01]  /*3a20*/  ISETP.NE.AND P1, PT, R4, 0x19, PT ;  /* 0x000000190400780c */ /* 0x000fe20003f25270 */
[----:B------:R-:W-:Y:S01]  /*3a30*/  UIADD3.X UR5, URZ, UR23, URZ, UP0, !UPT ;  /* 0x000000173f057290 */ /* 0x000fe200087fe43f */
[----:B------:R-:W-:Y:S01]  /*3a40*/  VIADD R22, R22, 0x80 ;  /* 0x0000008016167836 */ /* 0x000fe20000000000 */
[----:B------:R-:W-:Y:S01]  /*3a50*/  UIADD3 UR17, UR17, 0x32280, UR8 ;  /* 0x0003228011117890 */ /* 0x000fe2000fffe008 */
[----:B------:R-:W-:-:S02]  /*3a60*/  SEL R3, RZ, 0x1, P1 ;  /* 0x00000001ff037807 */ /* 0x000fc40000800000 */
[----:B------:R-:W-:Y:S01]  /*3a70*/  UMOV UR8, UR16 ;  /* 0x0000001000087c82 */ /* 0x000fe20008000000 */
[----:B------:R-:W-:Y:S02]  /*3a80*/  SEL R4, R4, RZ, P1 ;  /* 0x000000ff04047207 */ /* 0x000fe40000800000 */
[----:B------:R-:W-:Y:S01]  /*3a90*/  LOP3.LUT R2, R2, R3, RZ, 0x3c, !PT ;  /* 0x0000000302027212 */ /* 0x000fe200078e3cff */
[----:B------:R0:W-:Y:S02]  /*3aa0*/  UTMALDG.3D [UR8], [UR4], desc[UR6] ;  /* 0x00000608040075b4 */ /* 0x0001e40008011000 */
[----:B0-----:R-:W-:Y:S01]  /*3ab0*/  UMOV UR11, UR21 ;  /* 0x00000015000b7c82 */ /* 0x001fe20008000000 */
[----:B------:R-:W-:Y:S02]  /*3ac0*/  UMOV UR8, UR17 ;  /* 0x0000001100087c82 */ /* 0x000fe40008000000 */
[----:B------:R0:W-:Y:S02]  /*3ad0*/  UTMALDG.3D.MULTICAST [UR8], [UR26], UR25, desc[UR6] ;  /* 0x000006081a0073b4 */ /* 0x0001e40008011819 */
[----:B0-----:R-:W-:Y:S05]  /*3ae0*/  @P4 BRA `(.L_x_62) ;  /* 0xfffffffc00404947 */ /* 0x001fea000383ffff */
.L_x_58:
[----:B------:R-:W-:Y:S05]  /*3af0*/  BSYNC B1 ;  /* 0x0000000000017941 */ /* 0x000fea0003800000 */
.L_x_57:
[----:B------:R-:W-:Y:S01]  /*3b00*/  LOP3.LUT P4, RZ, R16, 0xff, RZ, 0xc0, !PT ;  /* 0x000000ff10ff7812 */ /* 0x000fe2000788c0ff */
[----:B------:R-:W-:Y:S01]  /*3b10*/  VIADD R14, R14, UR13 ;  /* 0x0000000d0e0e7c36 */ /* 0x000fe20008000000 */
[----:B------:R-:W-:Y:S01]  /*3b20*/  ULDC.64 UR4, c[0x0][0x650] ;  /* 0x0001940000047ab9 */ /* 0x000fe20000000a00 */
[----:B------:R-:W-:Y:S01]  /*3b30*/  IMAD.U32 R5, RZ, RZ, UR13 ;  /* 0x0000000dff057e24 */ /* 0x000fe2000f8e00ff */
[----:B------:R-:W-:Y:S01]  /*3b40*/  UISETP.GE.U32.AND UP0, UPT, UR13, 0x19, UPT ;  /* 0x000000190d00788c */ /* 0x000fe2000bf06070 */
[----:B------:R-:W-:Y:S01]  /*3b50*/  BSSY B1, `(.L_x_63) ;  /* 0x000006e000017945 */ /* 0x000fe20003800000 */
[----:B------:R-:W-:Y:S01]  /*3b60*/  ISETP.GT.U32.AND P1, PT, R14, 0x18, PT ;  /* 0x000000180e00780c */ /* 0x000fe20003f24070 */
[----:B------:R-:W-:Y:S01]  /*3b70*/  IMAD.MOV.U32 R18, RZ, RZ, -0x1 ;  /* 0xffffffffff127424 */ /* 0x000fe200078e00ff */
[----:B------:R-:W-:Y:S02]  /*3b80*/  PRMT R16, RZ, 0x7610, R16 ;  /* 0x00007610ff107816 */ /* 0x000fe40000000010 */
[----:B------:R-:W-:-:S02]  /*3b90*/  ISETP.LT.U32.AND P1, PT, R5, 0x19, P1 ;  /* 0x000000190500780c */ /* 0x000fc40000f21070 */
[----:B------:R-:W-:Y:S01]  /*3ba0*/  PLOP3.LUT P5, PT, PT, PT, UP0, 0x80, 0x0 ;  /* 0x000000000000781c */ /* 0x000fe20003faf008 */
[----:B------:R-:W0:Y:S01]  /*3bb0*/  @P4 S2R R3, SR_CgaCtaId ;  /* 0x0000000000034919 */ /* 0x000e220000008800 */
[----:B------:R-:W-:-:S04]  /*3bc0*/  @P4 MOV R2, 0x400 ;  /* 0x0000040000024802 */ /* 0x000fc80000000f00 */
[----:B0-----:R-:W-:Y:S01]  /*3bd0*/  @P4 LEA R4, R3, R2, 0x18 ;  /* 0x0000000203044211 */ /* 0x001fe200078ec0ff */
[----:B------:R-:W-:-:S03]  /*3be0*/  IMAD.WIDE.U32 R2, R14, 0x51eb851f, RZ ;  /* 0x51eb851f0e027825 */ /* 0x000fc600078e00ff */
[----:B------:R0:W-:Y:S01]  /*3bf0*/  @P4 SYNCS.ARRIVE.TRANS64.A1T0 RZ, [R4+URZ+0x1c8], RZ ;  /* 0x0001c8ff04ff49a7 */ /* 0x0001e2000810003f */
[----:B------:R-:W-:Y:S02]  /*3c00*/  IADD3 R8, P4, R8, R6, RZ ;  /* 0x0000000608087210 */ /* 0x000fe40007f9e0ff */
[----:B------:R-:W-:Y:S02]  /*3c10*/  SHF.R.U32.HI R5, RZ, 0x3, R3 ;  /* 0x00000003ff057819 */ /* 0x000fe40000011603 */
[----:B------:R-:W-:Y:S01]  /*3c20*/  SEL R3, RZ, 0x1, !P1 ;  /* 0x00000001ff037807 */ /* 0x000fe20004800000 */
[----:B------:R-:W-:Y:S01]  /*3c30*/  IMAD.X R9, R9, 0x1, R12, P4 ;  /* 0x0000000109097824 */ /* 0x000fe200020e060c */
[----:B------:R-:W-:Y:S01]  /*3c40*/  ISETP.GE.U32.AND P1, PT, R8, UR4, PT ;  /* 0x0000000408007c0c */ /* 0x000fe2000bf26070 */
[----:B------:R-:W-:Y:S01]  /*3c50*/  IMAD R14, R5, -0x19, R14 ;  /* 0xffffffe7050e7824 */ /* 0x000fe200078e020e */
[----:B------:R-:W-:Y:S01]  /*3c60*/  LOP3.LUT R10, R10, R3, RZ, 0x3c, !PT ;  /* 0x000000030a0a7212 */ /* 0x000fe200078e3cff */
[----:B0-----:R-:W-:Y:S01]  /*3c70*/  IMAD.MOV.U32 R4, RZ, RZ, -0x1 ;  /* 0xffffffffff047424 */ /* 0x001fe200078e00ff */
[----:B------:R-:W-:-:S02]  /*3c80*/  ISETP.GE.U32.AND.EX P1, PT, R9, UR5, PT, P1 ;  /* 0x0000000509007c0c */ /* 0x000fc4000bf26110 */
[----:B------:R-:W-:Y:S01]  /*3c90*/  @P5 LOP3.LUT R10, R10, 0x1, R5, 0x78, !PT ;  /* 0x000000010a0a5812 */ /* 0x000fe200078e7805 */
[----:B------:R-:W-:Y:S01]  /*3ca0*/  IMAD.MOV.U32 R5, RZ, RZ, -0x1 ;  /* 0xffffffffff057424 */ /* 0x000fe200078e00ff */
[----:B------:R-:W-:-:S09]  /*3cb0*/  PRMT R2, RZ, 0x7610, R2 ;  /* 0x00007610ff027816 */ /* 0x000fd20000000002 */
[----:B------:R-:W-:Y:S05]  /*3cc0*/  @P1 BRA `(.L_x_64) ;  /* 0x0000000400581947 */ /* 0x000fea0003800000 */
[----:B------:R-:W0:Y:S01]  /*3cd0*/  S2R R18, SR_CTAID.X ;  /* 0x0000000000127919 */ /* 0x000e220000002500 */
[----:B------:R-:W-:Y:S01]  /*3ce0*/  ULDC.64 UR4, c[0x0][0x628] ;  /* 0x00018a0000047ab9 */ /* 0x000fe20000000a00 */
[----:B------:R-:W-:Y:S01]  /*3cf0*/  ULDC UR7, c[0x0][0x630] ;  /* 0x00018c0000077ab9 */ /* 0x000fe20000000800 */
[----:B------:R-:W-:Y:S01]  /*3d00*/  ISETP.NE.U32.AND P1, PT, RZ, UR4, PT ;  /* 0x00000004ff007c0c */ /* 0x000fe2000bf25070 */
[----:B------:R-:W1:Y:S01]  /*3d10*/  S2R R19, SR_CTAID.Y ;  /* 0x0000000000137919 */ /* 0x000e620000002600 */
[----:B------:R-:W-:Y:S01]  /*3d20*/  ULDC UR8, c[0x0][0x150] ;  /* 0x0000540000087ab9 */ /* 0x000fe20000000800 */
[----:B------:R-:W-:Y:S01]  /*3d30*/  IMAD.MOV.U32 R2, RZ, RZ, R8 ;  /* 0x000000ffff027224 */ /* 0x000fe200078e0008 */
[----:B------:R-:W-:Y:S01]  /*3d40*/  ISETP.NE.AND.EX P1, PT, RZ, UR5, PT, P1 ;  /* 0x00000005ff007c0c */ /* 0x000fe2000bf25310 */
[----:B------:R-:W-:Y:S01]  /*3d50*/  IMAD.MOV.U32 R3, RZ, RZ, R9 ;  /* 0x000000ffff037224 */ /* 0x000fe200078e0009 */
[----:B0-----:R-:W-:-:S11]  /*3d60*/  I2FP.F32.U32 R20, R18 ;  /* 0x0000001200147245 */ /* 0x001fd60000201000 */
[----:B------:R-:W-:Y:S05]  /*3d70*/  @!P1 BRA `(.L_x_65) ;  /* 0x0000000000289947 */ /* 0x000fea0003800000 */
[----:B------:R-:W-:Y:S02]  /*3d80*/  ULDC UR6, c[0x0][0x634] ;  /* 0x00018d0000067ab9 */ /* 0x000fe40000000800 */
[----:B------:R-:W-:-:S05]  /*3d90*/  IADD3 R3, P1, R8, UR6, RZ ;  /* 0x0000000608037c10 */ /* 0x000fca000ff3e0ff */
[----:B------:R-:W-:-:S04]  /*3da0*/  IMAD.X R17, RZ, RZ, R9, P1 ;  /* 0x000000ffff117224 */ /* 0x000fc800008e0609 */
[----:B------:R-:W-:-:S04]  /*3db0*/  IMAD.WIDE.U32 R4, R17, UR4, RZ ;  /* 0x0000000411047c25 */ /* 0x000fc8000f8e00ff */
[----:B------:R-:W-:-:S04]  /*3dc0*/  IMAD.WIDE.U32 R4, P1, R3, UR5, R4 ;  /* 0x0000000503047c25 */ /* 0x000fc8000f820004 */
[----:B------:R-:W-:-:S04]  /*3dd0*/  IMAD.WIDE.U32 R2, R3, UR4, RZ ;  /* 0x0000000403027c25 */ /* 0x000fc8000f8e00ff */
[----:B------:R-:W-:Y:S01]  /*3de0*/  IMAD.MOV.U32 R2, RZ, RZ, R5 ;  /* 0x000000ffff027224 */ /* 0x000fe200078e0005 */
[----:B------:R-:W-:Y:S01]  /*3df0*/  IADD3 RZ, P4, R3, R4, RZ ;  /* 0x0000000403ff7210 */ /* 0x000fe20007f9e0ff */
[----:B------:R-:W-:-:S04]  /*3e00*/  IMAD.X R3, RZ, RZ, RZ, P1 ;  /* 0x000000ffff037224 */ /* 0x000fc800008e06ff */
[----:B------:R-:W-:-:S08]  /*3e10*/  IMAD.WIDE.U32.X R2, R17, UR5, R2, P4 ;  /* 0x0000000511027c25 */ /* 0x000fd0000a0e0402 */
.L_x_65:
[--C-:B------:R-:W-:Y:S01]  /*3e20*/  SHF.R.U64 R17, R2, UR7, R3.reuse ;  /* 0x0000000702117c19 */ /* 0x100fe20008001203 */
[----:B------:R-:W-:Y:S01]  /*3e30*/  FMUL R20, R20, UR8 ;  /* 0x0000000814147c20 */ /* 0x000fe20008400000 */
[----:B------:R-:W-:Y:S01]  /*3e40*/  SHF.R.U32.HI R2, RZ, UR7, R3 ;  /* 0x00000007ff027c19 */ /* 0x000fe20008011603 */
[----:B------:R-:W0:Y:S01]  /*3e50*/  LDC R23, c[0x0][0x144] ;  /* 0x00005100ff177b82 */ /* 0x000e220000000800 */
[----:B------:R-:W-:Y:S01]  /*3e60*/  IADD3 R21, P1, RZ, -R17, RZ ;  /* 0x80000011ff157210 */ /* 0x000fe20007f3e0ff */
[----:B------:R-:W-:Y:S01]  /*3e70*/  ULDC UR6, c[0x0][0x154] ;  /* 0x0000550000067ab9 */ /* 0x000fe20000000800 */
[----:B-1----:R-:W-:Y:S01]  /*3e80*/  I2FP.F32.U32 R3, R19 ;  /* 0x0000001300037245 */ /* 0x002fe20000201000 */
[----:B------:R-:W1:Y:S01]  /*3e90*/  F2I.U32.TRUNC.NTZ R20, R20 ;  /* 0x0000001400147305 */ /* 0x000e62000020f000 */
[----:B------:R-:W-:Y:S01]  /*3ea0*/  ULDC.64 UR4, c[0x0][0x620] ;  /* 0x0001880000047ab9 */ /* 0x000fe20000000a00 */
[----:B------:R-:W-:Y:S02]  /*3eb0*/  IMAD.X R2, RZ, RZ, ~R2, P1 ;  /* 0x000000ffff027224 */ /* 0x000fe400008e0e02 */
[----:B------:R-:W-:Y:S01]  /*3ec0*/  FMUL R4, R3, UR6 ;  /* 0x0000000603047c20 */ /* 0x000fe20008400000 */
[----:B------:R-:W2:Y:S01]  /*3ed0*/  LDC R22, c[0x0][0x148] ;  /* 0x00005200ff167b82 */ /* 0x000ea20000000800 */
[----:B------:R-:W-:Y:S01]  /*3ee0*/  IMAD R2, R2, UR4, RZ ;  /* 0x0000000402027c24 */ /* 0x000fe2000f8e02ff */
[----:B------:R-:W-:Y:S01]  /*3ef0*/  ULDC.64 UR6, c[0x0][0x640] ;  /* 0x0001900000067ab9 */ /* 0x000fe20000000a00 */
[----:B------:R-:W-:Y:S01]  /*3f00*/  IMAD.MOV.U32 R3, RZ, RZ, R9 ;  /* 0x000000ffff037224 */ /* 0x000fe200078e0009 */
[----:B------:R-:W-:Y:S01]  /*3f10*/  ISETP.NE.U32.AND P1, PT, RZ, UR6, PT ;  /* 0x00000006ff007c0c */ /* 0x000fe2000bf25070 */
[----:B------:R-:W3:Y:S01]  /*3f20*/  F2I.U32.TRUNC.NTZ R4, R4 ;  /* 0x0000000400047305 */ /* 0x000ee2000020f000 */
[----:B------:R-:W-:-:S02]  /*3f30*/  IMAD R5, R21, UR5, R2 ;  /* 0x0000000515057c24 */ /* 0x000fc4000f8e0202 */
[----:B------:R-:W-:Y:S01]  /*3f40*/  IMAD.MOV.U32 R2, RZ, RZ, R8 ;  /* 0x000000ffff027224 */ /* 0x000fe200078e0008 */
[----:B------:R-:W-:Y:S01]  /*3f50*/  ISETP.NE.AND.EX P1, PT, RZ, UR7, PT, P1 ;  /* 0x00000007ff007c0c */ /* 0x000fe2000bf25310 */
[----:B-1----:R-:W-:Y:S02]  /*3f60*/  IMAD.MOV R20, RZ, RZ, -R20 ;  /* 0x000000ffff147224 */ /* 0x002fe400078e0a14 */
[----:B------:R-:W-:Y:S01]  /*3f70*/  IMAD.WIDE.U32 R2, R21, UR4, R2 ;  /* 0x0000000415027c25 */ /* 0x000fe2000f8e0002 */
[----:B------:R-:W-:-:S03]  /*3f80*/  ULDC UR4, c[0x0][0x618] ;  /* 0x0001860000047ab9 */ /* 0x000fc60000000800 */
[----:B------:R-:W-:Y:S02]  /*3f90*/  IMAD.IADD R3, R3, 0x1, R5 ;  /* 0x0000000103037824 */ /* 0x000fe400078e0205 */
[----:B0-----:R-:W-:-:S03]  /*3fa0*/  IMAD R18, R23, R20, R18 ;  /* 0x0000001417127224 */ /* 0x001fc600078e0212 */
[--C-:B------:R-:W-:Y:S01]  /*3fb0*/  SHF.R.U64 R20, R2, UR4, R3.reuse ;  /* 0x0000000402147c19 */ /* 0x100fe20008001203 */
[----:B---3--:R-:W-:Y:S01]  /*3fc0*/  IMAD.MOV R2, RZ, RZ, -R4 ;  /* 0x000000ffff027224 */ /* 0x008fe200078e0a04 */
[----:B------:R-:W-:Y:S01]  /*3fd0*/  SHF.R.U32.HI R3, RZ, UR4, R3 ;  /* 0x00000004ff037c19 */ /* 0x000fe20008011603 */
[----:B------:R-:W-:Y:S02]  /*3fe0*/  ULDC UR4, c[0x0][0x608] ;  /* 0x0001820000047ab9 */ /* 0x000fe40000000800 */
[----:B--2---:R-:W-:Y:S01]  /*3ff0*/  @P3 IMAD R18, R22, R2, R19 ;  /* 0x0000000216123224 */ /* 0x004fe200078e0213 */
[--C-:B------:R-:W-:Y:S02]  /*4000*/  SHF.R.U64 R22, R20, UR4, R3.reuse ;  /* 0x0000000414167c19 */ /* 0x100fe40008001203 */
[----:B------:R-:W-:Y:S01]  /*4010*/  SHF.R.U32.HI R3, RZ, UR4, R3 ;  /* 0x00000004ff037c19 */ /* 0x000fe20008011603 */
[----:B------:R-:W-:-:S03]  /*4020*/  ULDC UR4, c[0x0][0x658] ;  /* 0x0001960000047ab9 */ /* 0x000fc60000000800 */
[--C-:B------:R-:W-:Y:S02]  /*4030*/  SHF.R.U64 R19, R22, UR4, R3.reuse ;  /* 0x0000000416137c19 */ /* 0x100fe40008001203 */
[----:B------:R-:W-:-:S03]  /*4040*/  SHF.R.U32.HI R21, RZ, UR4, R3 ;  /* 0x00000004ff157c19 */ /* 0x000fc60008011603 */
[----:B------:R-:W-:Y:S02]  /*4050*/  IMAD.MOV.U32 R4, RZ, RZ, R19 ;  /* 0x000000ffff047224 */ /* 0x000fe400078e0013 */
[----:B------:R-:W-:Y:S01]  /*4060*/  IMAD.MOV.U32 R3, RZ, RZ, R21 ;  /* 0x000000ffff037224 */ /* 0x000fe200078e0015 */
[----:B------:R-:W-:Y:S06]  /*4070*/  @!P1 BRA `(.L_x_66) ;  /* 0x00000000002c9947 */ /* 0x000fec0003800000 */
        /* <DEDUP_REMOVED lines=9> */
[----:B------:R-:W-:-:S04]  /*4110*/  IMAD.WIDE.U32.X R2, R21, UR7, R2, P4 ;  /* 0x0000000715027c25 */ /* 0x000fc8000a0e0402 */
[----:B------:R-:W-:-:S07]  /*4120*/  IMAD.MOV.U32 R4, RZ, RZ, R2 ;  /* 0x000000ffff047224 */ /* 0x000fce00078e0002 */
.L_x_66:
[----:B------:R-:W-:Y:S01]  /*4130*/  ULDC UR4, c[0x0][0x648] ;  /* 0x0001920000047ab9 */ /* 0x000fe20000000800 */
[----:B------:R-:W-:Y:S01]  /*4140*/  LOP3.LUT R2, R22, UR19, RZ, 0xc0, !PT ;  /* 0x0000001316027c12 */ /* 0x000fe2000f8ec0ff */
[----:B------:R-:W-:Y:S01]  /*4150*/  ULDC UR5, c[0x0][0x610] ;  /* 0x0001840000057ab9 */ /* 0x000fe20000000800 */
[----:B------:R-:W-:Y:S01]  /*4160*/  SHF.R.U64 R3, R4, UR4, R3 ;  /* 0x0000000404037c19 */ /* 0x000fe20008001203 */
[----:B------:R-:W-:Y:S01]  /*4170*/  ULDC UR4, c[0x0][0x638] ;  /* 0x00018e0000047ab9 */ /* 0x000fe20000000800 */
[----:B------:R-:W-:Y:S01]  /*4180*/  LOP3.LUT R20, R20, UR18, RZ, 0xc0, !PT ;  /* 0x0000001214147c12 */ /* 0x000fe2000f8ec0ff */
[----:B------:R-:W-:Y:S02]  /*4190*/  IMAD.MOV.U32 R5, RZ, RZ, R17 ;  /* 0x000000ffff057224 */ /* 0x000fe400078e0011 */
[----:B------:R-:W-:Y:S02]  /*41a0*/  IMAD.MOV R4, RZ, RZ, -R3 ;  /* 0x000000ffff047224 */ /* 0x000fe400078e0a03 */
[----:B------:R-:W-:-:S02]  /*41b0*/  IMAD R3, R3, UR20, R2 ;  /* 0x0000001403037c24 */ /* 0x000fc4000f8e0202 */
[----:B------:R-:W-:Y:S01]  /*41c0*/  IMAD R19, R4, UR4, R19 ;  /* 0x0000000404137c24 */ /* 0x000fe2000f8e0213 */
[----:B------:R-:W-:Y:S01]  /*41d0*/  ULDC UR4, c[0x0][0x600] ;  /* 0x0001800000047ab9 */ /* 0x000fe20000000800 */
[----:B------:R-:W-:Y:S02]  /*41e0*/  IMAD R4, R3, UR5, R18 ;  /* 0x0000000503047c24 */ /* 0x000fe4000f8e0212 */
[----:B------:R-:W-:Y:S02]  /*41f0*/  IMAD R19, R19, UR4, R20 ;  /* 0x0000000413137c24 */ /* 0x000fe4000f8e0214 */
[----:B------:R-:W-:-:S03]  /*4200*/  IMAD.MOV.U32 R2, RZ, RZ, 0x1 ;  /* 0x00000001ff027424 */ /* 0x000fc600078e00ff */
[----:B------:R-:W-:Y:S02]  /*4210*/  SEL R18, R19, R4, !P3 ;  /* 0x0000000413127207 */ /* 0x000fe40005800000 */
[----:B------:R-:W-:-:S07]  /*4220*/  SEL R4, R4, R19, !P3 ;  /* 0x0000001304047207 */ /* 0x000fce0005800000 */
.L_x_64:
[----:B------:R-:W-:Y:S05]  /*4230*/  BSYNC B1 ;  /* 0x0000000000017941 */ /* 0x000fea0003800000 */
.L_x_63:
[----:B------:R-:W-:-:S13]  /*4240*/  LOP3.LUT P1, RZ, R2, 0xff, RZ, 0xc0, !PT ;  /* 0x000000ff02ff7812 */ /* 0x000fda000782c0ff */
[----:B------:R-:W-:Y:S05]  /*4250*/  @P1 BRA `(.L_x_67) ;  /* 0xfffffff400301947 */ /* 0x000fea000383ffff */
[----:B------:R-:W-:Y:S05]  /*4260*/  BSYNC B0 ;  /* 0x0000000000007941 */ /* 0x000fea0003800000 */
.L_x_55:
[----:B------:R-:W-:-:S03]  /*4270*/  UMOV UR4, 0xffffffff ;  /* 0xffffffff00047882 */ /* 0x000fc60000000000 */
[----:B------:R-:W-:Y:S05]  /*4280*/  BRA.DIV UR4, `(.L_x_68) ;  /* 0x0000001204407947 */ /* 0x000fea000b800000 */
[----:B------:R-:W-:-:S13]  /*4290*/  ELECT P0, URZ, PT ;  /* 0x00000000003f782f */ /* 0x000fda0003800000 */
.L_x_105:
[----:B------:R-:W-:Y:S04]  /*42a0*/  BSSY B0, `(.L_x_69) ;  /* 0x00000e8000007945 */ /* 0x000fe80003800000 */
[----:B------:R-:W-:Y:S05]  /*42b0*/  @!P0 BRA `(.L_x_70) ;  /* 0x0000000c00988947 */ /* 0x000fea0003800000 */
[----:B------:R-:W-:-:S04]  /*42c0*/  LOP3.LUT R0, R0, 0x2, RZ, 0xfc, !PT ;  /* 0x0000000200007812 */ /* 0x000fc800078efcff */
[----:B------:R-:W-:-:S13]  /*42d0*/  ISETP.NE.AND P0, PT, R0, 0x3, PT ;  /* 0x000000030000780c */ /* 0x000fda0003f05270 */
[----:B------:R-:W-:Y:S05]  /*42e0*/  @!P0 BRA `(.L_x_71) ;  /* 0x0000000000048947 */ /* 0x000fea0003800000 */
[----:B------:R-:W-:Y:S01]  /*42f0*/  BPT.TRAP 0x1 ;  /* 0x000000040000795c */ /* 0x000fe20000300000 */
.L_x_71:
[----:B------:R-:W0:Y:S01]  /*4300*/  S2R R3, SR_CgaCtaId ;  /* 0x0000000000037919 */ /* 0x000e220000008800 */
[----:B------:R-:W-:-:S04]  /*4310*/  MOV R0, 0x400 ;  /* 0x0000040000007802 */ /* 0x000fc80000000f00 */
[----:B0-----:R-:W-:Y:S02]  /*4320*/  LEA R3, R3, R0, 0x18 ;  /* 0x0000000003037211 */ /* 0x001fe400078ec0ff */
[----:B------:R-:W-:-:S03]  /*4330*/  SHF.L.U32 R0, R10, 0x1f, RZ ;  /* 0x0000001f0a007819 */ /* 0x000fc600000006ff */
[----:B------:R-:W-:-:S04]  /*4340*/  VIADD R3, R3, 0xc8 ;  /* 0x000000c803037836 */ /* 0x000fc80000000000 */
[C---:B------:R-:W-:Y:S02]  /*4350*/  IMAD R7, R14.reuse, 0x8, R3 ;  /* 0x000000080e077824 */ /* 0x040fe400078e0203 */
[----:B------:R-:W-:Y:S02]  /*4360*/  VIADD R14, R14, 0x1 ;  /* 0x000000010e0e7836 */ /* 0x000fe40000000000 */
[----:B------:R-:W0:Y:S03]  /*4370*/  SYNCS.PHASECHK.TRANS64.TRYWAIT P0, [R7+URZ], R0 ;  /* 0x00000000070075a7 */ /* 0x000e26000800017f */
[----:B------:R-:W-:-:S04]  /*4380*/  ISETP.NE.AND P1, PT, R14, 0x19, PT ;  /* 0x000000190e00780c */ /* 0x000fc80003f25270 */
[----:B------:R-:W-:Y:S02]  /*4390*/  SEL R5, RZ, 0x1, P1 ;  /* 0x00000001ff057807 */ /* 0x000fe40000800000 */
[----:B------:R-:W-:Y:S02]  /*43a0*/  SEL R14, R14, RZ, P1 ;  /* 0x000000ff0e0e7207 */ /* 0x000fe40000800000 */
[----:B------:R-:W-:-:S03]  /*43b0*/  LOP3.LUT R5, R10, R5, RZ, 0x3c, !PT ;  /* 0x000000050a057212 */ /* 0x000fc600078e3cff */
[----:B------:R-:W-:Y:S01]  /*43c0*/  IMAD R9, R14, 0x8, R3 ;  /* 0x000000080e097824 */ /* 0x000fe200078e0203 */
[----:B------:R-:W-:Y:S01]  /*43d0*/  SHF.L.U32 R4, R5, 0x1f, RZ ;  /* 0x0000001f05047819 */ /* 0x000fe200000006ff */
[----:B0-----:R-:W-:Y:S06]  /*43e0*/  @!P0 BRA `(.L_x_72) ;  /* 0x00000010000c8947 */ /* 0x001fec0003800000 */
.L_x_106:
[----:B------:R-:W1:Y:S01]  /*43f0*/  SYNCS.PHASECHK.TRANS64.TRYWAIT P0, [R9+URZ], R4 ;  /* 0x00000004090075a7 */ /* 0x000e62000800017f */
[----:B0-----:R-:W-:-:S05]  /*4400*/  VIADD R0, R14, 0x1 ;  /* 0x000000010e007836 */ /* 0x001fca0000000000 */
[----:B------:R-:W-:-:S04]  /*4410*/  ISETP.NE.AND P1, PT, R0, 0x19, PT ;  /* 0x000000190000780c */ /* 0x000fc80003f25270 */
[----:B------:R-:W-:Y:S02]  /*4420*/  SEL R2, RZ, 0x1, P1 ;  /* 0x00000001ff027807 */ /* 0x000fe40000800000 */
[----:B------:R-:W-:Y:S02]  /*4430*/  SEL R0, R0, RZ, P1 ;  /* 0x000000ff00007207 */ /* 0x000fe40000800000 */
[----:B------:R-:W-:-:S03]  /*4440*/  LOP3.LUT R7, R5, R2, RZ, 0x3c, !PT ;  /* 0x0000000205077212 */ /* 0x000fc600078e3cff */
[----:B------:R-:W-:Y:S01]  /*4450*/  IMAD R6, R0, 0x8, R3 ;  /* 0x0000000800067824 */ /* 0x000fe200078e0203 */
[----:B------:R-:W-:Y:S01]  /*4460*/  SHF.L.U32 R5, R7, 0x1f, RZ ;  /* 0x0000001f07057819 */ /* 0x000fe200000006ff */
[----:B-1----:R-:W-:Y:S06]  /*4470*/  @!P0 BRA `(.L_x_73) ;  /* 0x0000000c00fc8947 */ /* 0x002fec0003800000 */
.L_x_107:
[----:B------:R-:W1:Y:S01]  /*4480*/  SYNCS.PHASECHK.TRANS64.TRYWAIT P0, [R6+URZ], R5 ;  /* 0x00000005060075a7 */ /* 0x000e62000800017f */
[----:B------:R-:W-:-:S05]  /*4490*/  VIADD R0, R0, 0x1 ;  /* 0x0000000100007836 */ /* 0x000fca0000000000 */
[----:B------:R-:W-:-:S04]  /*44a0*/  ISETP.NE.AND P1, PT, R0, 0x19, PT ;  /* 0x000000190000780c */ /* 0x000fc80003f25270 */
[----:B------:R-:W-:Y:S02]  /*44b0*/  SEL R2, RZ, 0x1, P1 ;  /* 0x00000001ff027807 */ /* 0x000fe40000800000 */
[----:B------:R-:W-:Y:S02]  /*44c0*/  SEL R0, R0, RZ, P1 ;  /* 0x000000ff00007207 */ /* 0x000fe40000800000 */
[----:B------:R-:W-:-:S03]  /*44d0*/  LOP3.LUT R7, R7, R2, RZ, 0x3c, !PT ;  /* 0x0000000207077212 */ /* 0x000fc600078e3cff */
[----:B0-----:R-:W-:Y:S01]  /*44e0*/  IMAD R9, R0, 0x8, R3 ;  /* 0x0000000800097824 */ /* 0x001fe200078e0203 */
[----:B------:R-:W-:Y:S01]  /*44f0*/  SHF.L.U32 R4, R7, 0x1f, RZ ;  /* 0x0000001f07047819 */ /* 0x000fe200000006ff */
[----:B-1----:R-:W-:Y:S06]  /*4500*/  @!P0 BRA `(.L_x_74) ;  /* 0x0000000c00ec8947 */ /* 0x002fec0003800000 */
.L_x_108:
        /* <DEDUP_REMOVED lines=9> */
.L_x_109:
        /* <DEDUP_REMOVED lines=9> */
.L_x_110:
        /* <DEDUP_REMOVED lines=9> */
.L_x_111:
        /* <DEDUP_REMOVED lines=9> */
.L_x_112:
        /* <DEDUP_REMOVED lines=9> */
.L_x_113:
        /* <DEDUP_REMOVED lines=9> */
.L_x_114:
        /* <DEDUP_REMOVED lines=9> */
.L_x_115:
        /* <DEDUP_REMOVED lines=9> */
.L_x_116:
        /* <DEDUP_REMOVED lines=9> */
.L_x_117:
        /* <DEDUP_REMOVED lines=9> */
.L_x_118:
        /* <DEDUP_REMOVED lines=9> */
.L_x_119:
        /* <DEDUP_REMOVED lines=9> */
.L_x_120:
        /* <DEDUP_REMOVED lines=9> */
.L_x_121:
        /* <DEDUP_REMOVED lines=9> */
.L_x_122:
        /* <DEDUP_REMOVED lines=9> */
.L_x_123:
        /* <DEDUP_REMOVED lines=9> */
.L_x_124:
        /* <DEDUP_REMOVED lines=9> */
.L_x_125:
        /* <DEDUP_REMOVED lines=9> */
.L_x_126:
        /* <DEDUP_REMOVED lines=9> */
.L_x_127:
        /* <DEDUP_REMOVED lines=9> */
.L_x_128:
[----:B------:R-:W1:Y:S01]  /*5050*/  SYNCS.PHASECHK.TRANS64.TRYWAIT P0, [R9+URZ], R4 ;  /* 0x00000004090075a7 */ /* 0x000e62000800017f */
[----:B------:R-:W-:-:S05]  /*5060*/  VIADD R0, R0, 0x1 ;  /* 0x0000000100007836 */ /* 0x000fca0000000000 */
[----:B------:R-:W-:-:S04]  /*5070*/  ISETP.NE.AND P1, PT, R0, 0x19, PT ;  /* 0x000000190000780c */ /* 0x000fc80003f25270 */
[----:B------:R-:W-:Y:S02]  /*5080*/  SEL R2, RZ, 0x1, P1 ;  /* 0x00000001ff027807 */ /* 0x000fe40000800000 */
[----:B------:R-:W-:Y:S02]  /*5090*/  SEL R0, R0, RZ, P1 ;  /* 0x000000ff00007207 */ /* 0x000fe40000800000 */
[----:B------:R-:W-:Y:S01]  /*50a0*/  LOP3.LUT R2, R7, R2, RZ, 0x3c, !PT ;  /* 0x0000000207027212 */ /* 0x000fe200078e3cff */
[----:B-1----:R-:W-:Y:S06]  /*50b0*/  @!P0 BRA `(.L_x_95) ;  /* 0x0000000800a48947 */ /* 0x002fec0003800000 */
.L_x_129:
[----:B------:R-:W-:Y:S01]  /*50c0*/  IMAD R3, R0, 0x8, R3 ;  /* 0x0000000800037824 */ /* 0x000fe200078e0203 */
[----:B------:R-:W-:-:S07]  /*50d0*/  SHF.L.U32 R0, R2, 0x1f, RZ ;  /* 0x0000001f02007819 */ /* 0x000fce00000006ff */
.L_x_96:
[----:B--2---:R2:W3:Y:S02]  /*50e0*/  SYNCS.PHASECHK.TRANS64.TRYWAIT P0, [R3+URZ], R0 ;  /* 0x00000000030075a7 */ /* 0x0044e4000800017f */
[----:B---3--:R-:W-:Y:S05]  /*50f0*/  @!P0 NANOSLEEP.SYNCS 0x989680 ;  /* 0x009896800000895d */ /* 0x008fea0003900000 */
[----:B------:R-:W3:Y:S02]  /*5100*/  @!P0 SYNCS.PHASECHK.TRANS64 P0, [R3+URZ], R0 ;  /* 0x00000000030085a7 */ /* 0x000ee4000800007f */
[----:B---3--:R-:W-:Y:S05]  /*5110*/  @!P0 BRA `(.L_x_96) ;  /* 0xfffffffc00f08947 */ /* 0x008fea000383ffff */
.L_x_70:
[----:B------:R-:W-:Y:S05]  /*5120*/  BSYNC B0 ;  /* 0x0000000000007941 */ /* 0x000fea0003800000 */
.L_x_69:
[----:B------:R-:W-:Y:S05]  /*5130*/  EXIT ;  /* 0x000000000000794d */ /* 0x000fea0003800000 */
.L_x_20:
[----:B0-----:R-:W-:-:S04]  /*5140*/  IMAD.U32 R16, RZ, RZ, UR17 ;  /* 0x00000011ff107e24 */ /* 0x001fc8000f8e00ff */
[----:B------:R0:W1:Y:S03]  /*5150*/  SYNCS.PHASECHK.TRANS64.TRYWAIT P0, [R16+URZ+-0x8], R15 ;  /* 0xfffff80f100075a7 */ /* 0x000066000800017f */
[----:B-1----:R-:W-:Y:S05]  /*5160*/  @!P0 NANOSLEEP.SYNCS 0x989680 ;  /* 0x009896800000895d */ /* 0x002fea0003900000 */
[----:B------:R-:W1:Y:S02]  /*5170*/  @!P0 SYNCS.PHASECHK.TRANS64 P0, [R16+URZ+-0x8], R15 ;  /* 0xfffff80f100085a7 */ /* 0x000e64000800007f */
[----:B-1----:R-:W-:Y:S05]  /*5180*/  @!P0 BRA `(.L_x_20) ;  /* 0xfffffffc00ec8947 */ /* 0x002fea000383ffff */
[----:B------:R-:W-:Y:S05]  /*5190*/  BRA `(.L_x_97) ;  /* 0xffffffc800207947 */ /* 0x000fea000383ffff */
.L_x_25:
[----:B-1----:R-:W-:-:S04]  /*51a0*/  IMAD.U32 R16, RZ, RZ, UR6 ;  /* 0x00000006ff107e24 */ /* 0x002fc8000f8e00ff */
[----:B------:R1:W4:Y:S03]  /*51b0*/  SYNCS.PHASECHK.TRANS64.TRYWAIT P0, [R16+URZ], R15 ;  /* 0x0000000f100075a7 */ /* 0x000326000800017f */
[----:B----4-:R-:W-:Y:S05]  /*51c0*/  @!P0 NANOSLEEP.SYNCS 0x989680 ;  /* 0x009896800000895d */ /* 0x010fea0003900000 */
[----:B------:R-:W4:Y:S02]  /*51d0*/  @!P0 SYNCS.PHASECHK.TRANS64 P0, [R16+URZ], R15 ;  /* 0x0000000f100085a7 */ /* 0x000f24000800007f */
[----:B----4-:R-:W-:Y:S05]  /*51e0*/  @!P0 BRA `(.L_x_25) ;  /* 0xfffffffc00ec8947 */ /* 0x010fea000383ffff */
[----:B------:R-:W-:Y:S05]  /*51f0*/  BRA `(.L_x_24) ;  /* 0xffffffc800607947 */ /* 0x000fea000383ffff */
.L_x_31:
[----:B-1----:R-:W-:-:S04]  /*5200*/  IMAD.U32 R21, RZ, RZ, UR9 ;  /* 0x00000009ff157e24 */ /* 0x002fc8000f8e00ff */
[----:B------:R1:W4:Y:S03]  /*5210*/  SYNCS.PHASECHK.TRANS64.TRYWAIT P0, [R21+URZ], R20 ;  /* 0x00000014150075a7 */ /* 0x000326000800017f */
[----:B----4-:R-:W-:Y:S05]  /*5220*/  @!P0 NANOSLEEP.SYNCS 0x989680 ;  /* 0x009896800000895d */ /* 0x010fea0003900000 */
[----:B------:R-:W4:Y:S02]  /*5230*/  @!P0 SYNCS.PHASECHK.TRANS64 P0, [R21+URZ], R20 ;  /* 0x00000014150085a7 */ /* 0x000f24000800007f */
[----:B----4-:R-:W-:Y:S05]  /*5240*/  @!P0 BRA `(.L_x_31) ;  /* 0xfffffffc00ec8947 */ /* 0x010fea000383ffff */
[----:B------:R-:W-:Y:S05]  /*5250*/  BRA `(.L_x_30) ;  /* 0xffffffcc00447947 */ /* 0x000fea000383ffff */
.L_x_39:
[----:B0-----:R-:W-:-:S04]  /*5260*/  IMAD.U32 R17, RZ, RZ, UR17 ;  /* 0x00000011ff117e24 */ /* 0x001fc8000f8e00ff */
[----:B------:R0:W1:Y:S03]  /*5270*/  SYNCS.PHASECHK.TRANS64.TRYWAIT P0, [R17+URZ+0x8], R16 ;  /* 0x00000810110075a7 */ /* 0x000066000800017f */
[----:B-1----:R-:W-:Y:S05]  /*5280*/  @!P0 NANOSLEEP.SYNCS 0x989680 ;  /* 0x009896800000895d */ /* 0x002fea0003900000 */
[----:B------:R-:W1:Y:S02]  /*5290*/  @!P0 SYNCS.PHASECHK.TRANS64 P0, [R17+URZ+0x8], R16 ;  /* 0x00000810110085a7 */ /* 0x000e64000800007f */
[----:B-1----:R-:W-:Y:S05]  /*52a0*/  @!P0 BRA `(.L_x_39) ;  /* 0xfffffffc00ec8947 */ /* 0x002fea000383ffff */
[----:B------:R-:W-:Y:S05]  /*52b0*/  BRA `(.L_x_98) ;  /* 0xffffffd000e07947 */ /* 0x000fea000383ffff */
.L_x_56:
[----:B------:R-:W-:Y:S01]  /*52c0*/  BSSY B1, `(.L_x_99) ;  /* 0x0000006000017945 */ /* 0x000fe20003800000 */
[----:B------:R-:W-:-:S07]  /*52d0*/  IMAD.MOV.U32 R2, RZ, RZ, -0x1 ;  /* 0xffffffffff027424 */ /* 0x000fce00078e00ff */
[----:B------:R-:W-:Y:S05]  /*52e0*/  WARPSYNC.COLLECTIVE R2, `(.L_x_100) ;  /* 0x00000000020c7348 */ /* 0x000fea0003c00000 */
[----:B------:R-:W-:Y:S02]  /*52f0*/  ELECT P1, UR62, PT ;  /* 0x00000000003e782f */ /* 0x000fe40003820000 */
[----:B------:R-:W-:Y:S01]  /*5300*/  MOV R2, UR62 ;  /* 0x0000003e00027c02 */ /* 0x000fe20008000f00 */
[----:B------:R-:W-:Y:S10]  /*5310*/  ENDCOLLECTIVE ;  /* 0x000000000000791b */ /* 0x000ff40003800000 */
.L_x_100:
[----:B------:R-:W-:Y:S05]  /*5320*/  BSYNC B1 ;  /* 0x0000000000017941 */ /* 0x000fea0003800000 */
.L_x_99:
[----:B------:R-:W-:Y:S05]  /*5330*/  BRA `(.L_x_101) ;  /* 0xffffffe400047947 */ /* 0x000fea000383ffff */
.L_x_59:
[----:B0-----:R0:W1:Y:S02]  /*5340*/  SYNCS.PHASECHK.TRANS64.TRYWAIT P1, [R20+URZ+0xc8], R3 ;  /* 0x0000c803140075a7 */ /* 0x001064000802017f */
[----:B-1----:R-:W-:Y:S05]  /*5350*/  @!P1 NANOSLEEP.SYNCS 0x989680 ;  /* 0x009896800000995d */ /* 0x002fea0003900000 */
[----:B------:R-:W1:Y:S02]  /*5360*/  @!P1 SYNCS.PHASECHK.TRANS64 P1, [R20+URZ+0xc8], R3 ;  /* 0x0000c803140095a7 */ /* 0x000e64000802007f */
[----:B-1----:R-:W-:Y:S05]  /*5370*/  @!P1 BRA `(.L_x_59) ;  /* 0xfffffffc00f09947 */ /* 0x002fea000383ffff */
[----:B------:R-:W-:Y:S05]  /*5380*/  BRA `(.L_x_102) ;  /* 0xffffffe400387947 */ /* 0x000fea000383ffff */
.L_x_68:
[----:B------:R-:W-:Y:S01]  /*5390*/  BSSY B0, `(.L_x_103) ;  /* 0x0000006000007945 */ /* 0x000fe20003800000 */
[----:B------:R-:W-:-:S07]  /*53a0*/  IMAD.MOV.U32 R2, RZ, RZ, -0x1 ;  /* 0xffffffffff027424 */ /* 0x000fce00078e00ff */
[----:B------:R-:W-:Y:S05]  /*53b0*/  WARPSYNC.COLLECTIVE R2, `(.L_x_104) ;  /* 0x00000000020c7348 */ /* 0x000fea0003c00000 */
[----:B------:R-:W-:Y:S02]  /*53c0*/  ELECT P1, UR62, PT ;  /* 0x00000000003e782f */ /* 0x000fe40003820000 */
[----:B------:R-:W-:Y:S01]  /*53d0*/  MOV R2, UR62 ;  /* 0x0000003e00027c02 */ /* 0x000fe20008000f00 */
[----:B------:R-:W-:Y:S10]  /*53e0*/  ENDCOLLECTIVE ;  /* 0x000000000000791b */ /* 0x000ff40003800000 */
.L_x_104:
[----:B------:R-:W-:Y:S05]  /*53f0*/  BSYNC B0 ;  /* 0x0000000000007941 */ /* 0x000fea0003800000 */
.L_x_103:
[----:B------:R-:W-:Y:S01]  /*5400*/  PLOP3.LUT P0, PT, P1, PT, PT, 0x80, 0x0 ;  /* 0x000000000000781c */ /* 0x000fe20000f0f070 */
[----:B------:R-:W-:-:S12]  /*5410*/  BRA `(.L_x_105) ;  /* 0xffffffec00a07947 */ /* 0x000fd8000383ffff */
.L_x_72:
[----:B0-----:R0:W1:Y:S02]  /*5420*/  SYNCS.PHASECHK.TRANS64.TRYWAIT P0, [R7+URZ], R0 ;  /* 0x00000000070075a7 */ /* 0x001064000800017f */
[----:B-1----:R-:W-:Y:S05]  /*5430*/  @!P0 NANOSLEEP.SYNCS 0x989680 ;  /* 0x009896800000895d */ /* 0x002fea0003900000 */
[----:B------:R-:W1:Y:S02]  /*5440*/  @!P0 SYNCS.PHASECHK.TRANS64 P0, [R7+URZ], R0 ;  /* 0x00000000070085a7 */ /* 0x000e64000800007f */
[----:B-1----:R-:W-:Y:S05]  /*5450*/  @!P0 BRA `(.L_x_72) ;  /* 0xfffffffc00f08947 */ /* 0x002fea000383ffff */
[----:B------:R-:W-:Y:S05]  /*5460*/  BRA `(.L_x_106) ;  /* 0xffffffec00e07947 */ /* 0x000fea000383ffff */
.L_x_73:
[----:B0-----:R0:W1:Y:S02]  /*5470*/  SYNCS.PHASECHK.TRANS64.TRYWAIT P0, [R9+URZ], R4 ;  /* 0x00000004090075a7 */ /* 0x001064000800017f */
[----:B-1----:R-:W-:Y:S05]  /*5480*/  @!P0 NANOSLEEP.SYNCS 0x989680 ;  /* 0x009896800000895d */ /* 0x002fea0003900000 */
[----:B------:R-:W1:Y:S02]  /*5490*/  @!P0 SYNCS.PHASECHK.TRANS64 P0, [R9+URZ], R4 ;  /* 0x00000004090085a7 */ /* 0x000e64000800007f */
[----:B-1----:R-:W-:Y:S05]  /*54a0*/  @!P0 BRA `(.L_x_73) ;  /* 0xfffffffc00f08947 */ /* 0x002fea000383ffff */
[----:B------:R-:W-:Y:S05]  /*54b0*/  BRA `(.L_x_107) ;  /* 0xffffffec00f07947 */ /* 0x000fea000383ffff */
.L_x_74:
[----:B0-----:R0:W1:Y:S02]  /*54c0*/  SYNCS.PHASECHK.TRANS64.TRYWAIT P0, [R6+URZ], R5 ;  /* 0x00000005060075a7 */ /* 0x001064000800017f */
[----:B-1----:R-:W-:Y:S05]  /*54d0*/  @!P0 NANOSLEEP.SYNCS 0x989680 ;  /* 0x009896800000895d */ /* 0x002fea0003900000 */
[----:B------:R-:W1:Y:S02]  /*54e0*/  @!P0 SYNCS.PHASECHK.TRANS64 P0, [R6+URZ], R5 ;  /* 0x00000005060085a7 */ /* 0x000e64000800007f */
[----:B-1----:R-:W-:Y:S05]  /*54f0*/  @!P0 BRA `(.L_x_74) ;  /* 0xfffffffc00f08947 */ /* 0x002fea000383ffff */
[----:B------:R-:W-:Y:S05]  /*5500*/  BRA `(.L_x_108) ;  /* 0xfffffff000007947 */ /* 0x000fea000383ffff */
.L_x_75:
[----:B0-----:R0:W1:Y:S02]  /*5510*/  SYNCS.PHASECHK.TRANS64.TRYWAIT P0, [R9+URZ], R4 ;  /* 0x00000004090075a7 */ /* 0x001064000800017f */
[----:B-1----:R-:W-:Y:S05]  /*5520*/  @!P0 NANOSLEEP.SYNCS 0x989680 ;  /* 0x009896800000895d */ /* 0x002fea0003900000 */
[----:B------:R-:W1:Y:S02]  /*5530*/  @!P0 SYNCS.PHASECHK.TRANS64 P0, [R9+URZ], R4 ;  /* 0x00000004090085a7 */ /* 0x000e64000800007f */
[----:B-1----:R-:W-:Y:S05]  /*5540*/  @!P0 BRA `(.L_x_75) ;  /* 0xfffffffc00f08947 */ /* 0x002fea000383ffff */
[----:B------:R-:W-:Y:S05]  /*5550*/  BRA `(.L_x_109) ;  /* 0xfffffff000107947 */ /* 0x000fea000383ffff */
.L_x_76:
[----:B0-----:R0:W1:Y:S02]  /*5560*/  SYNCS.PHASECHK.TRANS64.TRYWAIT P0, [R6+URZ], R5 ;  /* 0x00000005060075a7 */ /* 0x001064000800017f */
[----:B-1----:R-:W-:Y:S05]  /*5570*/  @!P0 NANOSLEEP.SYNCS 0x989680 ;  /* 0x009896800000895d */ /* 0x002fea0003900000 */
[----:B------:R-:W1:Y:S02]  /*5580*/  @!P0 SYNCS.PHASECHK.TRANS64 P0, [R6+URZ], R5 ;  /* 0x00000005060085a7 */ /* 0x000e64000800007f */
[----:B-1----:R-:W-:Y:S05]  /*5590*/  @!P0 BRA `(.L_x_76) ;  /* 0xfffffffc00f08947 */ /* 0x002fea000383ffff */
[----:B------:R-:W-:Y:S05]  /*55a0*/  BRA `(.L_x_110) ;  /* 0xfffffff000207947 */ /* 0x000fea000383ffff */
.L_x_77:
[----:B0-----:R0:W1:Y:S02]  /*55b0*/  SYNCS.PHASECHK.TRANS64.TRYWAIT P0, [R9+URZ], R4 ;  /* 0x00000004090075a7 */ /* 0x001064000800017f */
[----:B-1----:R-:W-:Y:S05]  /*55c0*/  @!P0 NANOSLEEP.SYNCS 0x989680 ;  /* 0x009896800000895d */ /* 0x002fea0003900000 */
[----:B------:R-:W1:Y:S02]  /*55d0*/  @!P0 SYNCS.PHASECHK.TRANS64 P0, [R9+URZ], R4 ;  /* 0x00000004090085a7 */ /* 0x000e64000800007f */
[----:B-1----:R-:W-:Y:S05]  /*55e0*/  @!P0 BRA `(.L_x_77) ;  /* 0xfffffffc00f08947 */ /* 0x002fea000383ffff */
[----:B------:R-:W-:Y:S05]  /*55f0*/  BRA `(.L_x_111) ;  /* 0xfffffff000307947 */ /* 0x000fea000383ffff */
.L_x_78:
[----:B0-----:R0:W1:Y:S02]  /*5600*/  SYNCS.PHASECHK.TRANS64.TRYWAIT P0, [R6+URZ], R5 ;  /* 0x00000005060075a7 */ /* 0x001064000800017f */
[----:B-1----:R-:W-:Y:S05]  /*5610*/  @!P0 NANOSLEEP.SYNCS 0x989680 ;  /* 0x009896800000895d */ /* 0x002fea0003900000 */
[----:B------:R-:W1:Y:S02]  /*5620*/  @!P0 SYNCS.PHASECHK.TRANS64 P0, [R6+URZ], R5 ;  /* 0x00000005060085a7 */ /* 0x000e64000800007f */
[----:B-1----:R-:W-:Y:S05]  /*5630*/  @!P0 BRA `(.L_x_78) ;  /* 0xfffffffc00f08947 */ /* 0x002fea000383ffff */
[----:B------:R-:W-:Y:S05]  /*5640*/  BRA `(.L_x_112) ;  /* 0xfffffff000407947 */ /* 0x000fea000383ffff */
.L_x_79:
[----:B0-----:R0:W1:Y:S02]  /*5650*/  SYNCS.PHASECHK.TRANS64.TRYWAIT P0, [R9+URZ], R4 ;  /* 0x00000004090075a7 */ /* 0x001064000800017f */
[----:B-1----:R-:W-:Y:S05]  /*5660*/  @!P0 NANOSLEEP.SYNCS 0x989680 ;  /* 0x009896800000895d */ /* 0x002fea0003900000 */
[----:B------:R-:W1:Y:S02]  /*5670*/  @!P0 SYNCS.PHASECHK.TRANS64 P0, [R9+URZ], R4 ;  /* 0x00000004090085a7 */ /* 0x000e64000800007f */
[----:B-1----:R-:W-:Y:S05]  /*5680*/  @!P0 BRA `(.L_x_79) ;  /* 0xfffffffc00f08947 */ /* 0x002fea000383ffff */
[----:B------:R-:W-:Y:S05]  /*5690*/  BRA `(.L_x_113) ;  /* 0xfffffff000507947 */ /* 0x000fea000383ffff */
.L_x_80:
[----:B0-----:R0:W1:Y:S02]  /*56a0*/  SYNCS.PHASECHK.TRANS64.TRYWAIT P0, [R6+URZ], R5 ;  /* 0x00000005060075a7 */ /* 0x001064000800017f */
[----:B-1----:R-:W-:Y:S05]  /*56b0*/  @!P0 NANOSLEEP.SYNCS 0x989680 ;  /* 0x009896800000895d */ /* 0x002fea0003900000 */
[----:B------:R-:W1:Y:S02]  /*56c0*/  @!P0 SYNCS.PHASECHK.TRANS64 P0, [R6+URZ], R5 ;  /* 0x00000005060085a7 */ /* 0x000e64000800007f */
[----:B-1----:R-:W-:Y:S05]  /*56d0*/  @!P0 BRA `(.L_x_80) ;  /* 0xfffffffc00f08947 */ /* 0x002fea000383ffff */
[----:B------:R-:W-:Y:S05]  /*56e0*/  BRA `(.L_x_114) ;  /* 0xfffffff000607947 */ /* 0x000fea000383ffff */
.L_x_81:
[----:B0-----:R0:W1:Y:S02]  /*56f0*/  SYNCS.PHASECHK.TRANS64.TRYWAIT P0, [R9+URZ], R4 ;  /* 0x00000004090075a7 */ /* 0x001064000800017f */
[----:B-1----:R-:W-:Y:S05]  /*5700*/  @!P0 NANOSLEEP.SYNCS 0x989680 ;  /* 0x009896800000895d */ /* 0x002fea0003900000 */
[----:B------:R-:W1:Y:S02]  /*5710*/  @!P0 SYNCS.PHASECHK.TRANS64 P0, [R9+URZ], R4 ;  /* 0x00000004090085a7 */ /* 0x000e64000800007f */
[----:B-1----:R-:W-:Y:S05]  /*5720*/  @!P0 BRA `(.L_x_81) ;  /* 0xfffffffc00f08947 */ /* 0x002fea000383ffff */
[----:B------:R-:W-:Y:S05]  /*5730*/  BRA `(.L_x_115) ;  /* 0xfffffff000707947 */ /* 0x000fea000383ffff */
.L_x_82:
[----:B0-----:R0:W1:Y:S02]  /*5740*/  SYNCS.PHASECHK.TRANS64.TRYWAIT P0, [R6+URZ], R5 ;  /* 0x00000005060075a7 */ /* 0x001064000800017f */
[----:B-1----:R-:W-:Y:S05]  /*5750*/  @!P0 NANOSLEEP.SYNCS 0x989680 ;  /* 0x009896800000895d */ /* 0x002fea0003900000 */
[----:B------:R-:W1:Y:S02]  /*5760*/  @!P0 SYNCS.PHASECHK.TRANS64 P0, [R6+URZ], R5 ;  /* 0x00000005060085a7 */ /* 0x000e64000800007f */
[----:B-1----:R-:W-:Y:S05]  /*5770*/  @!P0 BRA `(.L_x_82) ;  /* 0xfffffffc00f08947 */ /* 0x002fea000383ffff */
[----:B------:R-:W-:Y:S05]  /*5780*/  BRA `(.L_x_116) ;  /* 0xfffffff000807947 */ /* 0x000fea000383ffff */
.L_x_83:
[----:B0-----:R0:W1:Y:S02]  /*5790*/  SYNCS.PHASECHK.TRANS64.TRYWAIT P0, [R9+URZ], R4 ;  /* 0x00000004090075a7 */ /* 0x001064000800017f */
[----:B-1----:R-:W-:Y:S05]  /*57a0*/  @!P0 NANOSLEEP.SYNCS 0x989680 ;  /* 0x009896800000895d */ /* 0x002fea0003900000 */
[----:B------:R-:W1:Y:S02]  /*57b0*/  @!P0 SYNCS.PHASECHK.TRANS64 P0, [R9+URZ], R4 ;  /* 0x00000004090085a7 */ /* 0x000e64000800007f */
[----:B-1----:R-:W-:Y:S05]  /*57c0*/  @!P0 BRA `(.L_x_83) ;  /* 0xfffffffc00f08947 */ /* 0x002fea000383ffff */
[----:B------:R-:W-:Y:S05]  /*57d0*/  BRA `(.L_x_117) ;  /* 0xfffffff000907947 */ /* 0x000fea000383ffff */
.L_x_84:
[----:B0-----:R0:W1:Y:S02]  /*57e0*/  SYNCS.PHASECHK.TRANS64.TRYWAIT P0, [R6+URZ], R5 ;  /* 0x00000005060075a7 */ /* 0x001064000800017f */
[----:B-1----:R-:W-:Y:S05]  /*57f0*/  @!P0 NANOSLEEP.SYNCS 0x989680 ;  /* 0x009896800000895d */ /* 0x002fea0003900000 */
[----:B------:R-:W1:Y:S02]  /*5800*/  @!P0 SYNCS.PHASECHK.TRANS64 P0, [R6+URZ], R5 ;  /* 0x00000005060085a7 */ /* 0x000e64000800007f */
[----:B-1----:R-:W-:Y:S05]  /*5810*/  @!P0 BRA `(.L_x_84) ;  /* 0xfffffffc00f08947 */ /* 0x002fea000383ffff */
[----:B------:R-:W-:Y:S05]  /*5820*/  BRA `(.L_x_118) ;  /* 0xfffffff000a07947 */ /* 0x000fea000383ffff */
.L_x_85:
[----:B0-----:R0:W1:Y:S02]  /*5830*/  SYNCS.PHASECHK.TRANS64.TRYWAIT P0, [R9+URZ], R4 ;  /* 0x00000004090075a7 */ /* 0x001064000800017f */
[----:B-1----:R-:W-:Y:S05]  /*5840*/  @!P0 NANOSLEEP.SYNCS 0x989680 ;  /* 0x009896800000895d */ /* 0x002fea0003900000 */
[----:B------:R-:W1:Y:S02]  /*5850*/  @!P0 SYNCS.PHASECHK.TRANS64 P0, [R9+URZ], R4 ;  /* 0x00000004090085a7 */ /* 0x000e64000800007f */
[----:B-1----:R-:W-:Y:S05]  /*5860*/  @!P0 BRA `(.L_x_85) ;  /* 0xfffffffc00f08947 */ /* 0x002fea000383ffff */
[----:B------:R-:W-:Y:S05]  /*5870*/  BRA `(.L_x_119) ;  /* 0xfffffff000b07947 */ /* 0x000fea000383ffff */
.L_x_86:
[----:B0-----:R0:W1:Y:S02]  /*5880*/  SYNCS.PHASECHK.TRANS64.TRYWAIT P0, [R6+URZ], R5 ;  /* 0x00000005060075a7 */ /* 0x001064000800017f */
[----:B-1----:R-:W-:Y:S05]  /*5890*/  @!P0 NANOSLEEP.SYNCS 0x989680 ;  /* 0x009896800000895d */ /* 0x002fea0003900000 */
[----:B------:R-:W1:Y:S02]  /*58a0*/  @!P0 SYNCS.PHASECHK.TRANS64 P0, [R6+URZ], R5 ;  /* 0x00000005060085a7 */ /* 0x000e64000800007f */
[----:B-1----:R-:W-:Y:S05]  /*58b0*/  @!P0 BRA `(.L_x_86) ;  /* 0xfffffffc00f08947 */ /* 0x002fea000383ffff */
[----:B------:R-:W-:Y:S05]  /*58c0*/  BRA `(.L_x_120) ;  /* 0xfffffff000c07947 */ /* 0x000fea000383ffff */
.L_x_87:
[----:B0-----:R0:W1:Y:S02]  /*58d0*/  SYNCS.PHASECHK.TRANS64.TRYWAIT P0, [R9+URZ], R4 ;  /* 0x00000004090075a7 */ /* 0x001064000800017f */
[----:B-1----:R-:W-:Y:S05]  /*58e0*/  @!P0 NANOSLEEP.SYNCS 0x989680 ;  /* 0x009896800000895d */ /* 0x002fea0003900000 */
[----:B------:R-:W1:Y:S02]  /*58f0*/  @!P0 SYNCS.PHASECHK.TRANS64 P0, [R9+URZ], R4 ;  /* 0x00000004090085a7 */ /* 0x000e64000800007f */
[----:B-1----:R-:W-:Y:S05]  /*5900*/  @!P0 BRA `(.L_x_87) ;  /* 0xfffffffc00f08947 */ /* 0x002fea000383ffff */
[----:B------:R-:W-:Y:S05]  /*5910*/  BRA `(.L_x_121) ;  /* 0xfffffff000d07947 */ /* 0x000fea000383ffff */
.L_x_88:
[----:B0-----:R0:W1:Y:S02]  /*5920*/  SYNCS.PHASECHK.TRANS64.TRYWAIT P0, [R6+URZ], R5 ;  /* 0x00000005060075a7 */ /* 0x001064000800017f */
[----:B-1----:R-:W-:Y:S05]  /*5930*/  @!P0 NANOSLEEP.SYNCS 0x989680 ;  /* 0x009896800000895d */ /* 0x002fea0003900000 */
[----:B------:R-:W1:Y:S02]  /*5940*/  @!P0 SYNCS.PHASECHK.TRANS64 P0, [R6+URZ], R5 ;  /* 0x00000005060085a7 */ /* 0x000e64000800007f */
[----:B-1----:R-:W-:Y:S05]  /*5950*/  @!P0 BRA `(.L_x_88) ;  /* 0xfffffffc00f08947 */ /* 0x002fea000383ffff */
[----:B------:R-:W-:Y:S05]  /*5960*/  BRA `(.L_x_122) ;  /* 0xfffffff000e07947 */ /* 0x000fea000383ffff */
.L_x_89:
[----:B0-----:R0:W1:Y:S02]  /*5970*/  SYNCS.PHASECHK.TRANS64.TRYWAIT P0, [R9+URZ], R4 ;  /* 0x00000004090075a7 */ /* 0x001064000800017f */
[----:B-1----:R-:W-:Y:S05]  /*5980*/  @!P0 NANOSLEEP.SYNCS 0x989680 ;  /* 0x009896800000895d */ /* 0x002fea0003900000 */
[----:B------:R-:W1:Y:S02]  /*5990*/  @!P0 SYNCS.PHASECHK.TRANS64 P0, [R9+URZ], R4 ;  /* 0x00000004090085a7 */ /* 0x000e64000800007f */
[----:B-1----:R-:W-:Y:S05]  /*59a0*/  @!P0 BRA `(.L_x_89) ;  /* 0xfffffffc00f08947 */ /* 0x002fea000383ffff */
[----:B------:R-:W-:Y:S05]  /*59b0*/  BRA `(.L_x_123) ;  /* 0xfffffff000f07947 */ /* 0x000fea000383ffff */
.L_x_90:
[----:B0-----:R0:W1:Y:S02]  /*59c0*/  SYNCS.PHASECHK.TRANS64.TRYWAIT P0, [R6+URZ], R5 ;  /* 0x00000005060075a7 */ /* 0x001064000800017f */
[----:B-1----:R-:W-:Y:S05]  /*59d0*/  @!P0 NANOSLEEP.SYNCS 0x989680 ;  /* 0x009896800000895d */ /* 0x002fea0003900000 */
[----:B------:R-:W1:Y:S02]  /*59e0*/  @!P0 SYNCS.PHASECHK.TRANS64 P0, [R6+URZ], R5 ;  /* 0x00000005060085a7 */ /* 0x000e64000800007f */
[----:B-1----:R-:W-:Y:S05]  /*59f0*/  @!P0 BRA `(.L_x_90) ;  /* 0xfffffffc00f08947 */ /* 0x002fea000383ffff */
[----:B------:R-:W-:Y:S05]  /*5a00*/  BRA `(.L_x_124) ;  /* 0xfffffff400007947 */ /* 0x000fea000383ffff */
.L_x_91:
[----:B0-----:R0:W1:Y:S02]  /*5a10*/  SYNCS.PHASECHK.TRANS64.TRYWAIT P0, [R9+URZ], R4 ;  /* 0x00000004090075a7 */ /* 0x001064000800017f */
[----:B-1----:R-:W-:Y:S05]  /*5a20*/  @!P0 NANOSLEEP.SYNCS 0x989680 ;  /* 0x009896800000895d */ /* 0x002fea0003900000 */
[----:B------:R-:W1:Y:S02]  /*5a30*/  @!P0 SYNCS.PHASECHK.TRANS64 P0, [R9+URZ], R4 ;  /* 0x00000004090085a7 */ /* 0x000e64000800007f */
[----:B-1----:R-:W-:Y:S05]  /*5a40*/  @!P0 BRA `(.L_x_91) ;  /* 0xfffffffc00f08947 */ /* 0x002fea000383ffff */
[----:B------:R-:W-:Y:S05]  /*5a50*/  BRA `(.L_x_125) ;  /* 0xfffffff400107947 */ /* 0x000fea000383ffff */
.L_x_92:
[----:B0-----:R0:W1:Y:S02]  /*5a60*/  SYNCS.PHASECHK.TRANS64.TRYWAIT P0, [R6+URZ], R5 ;  /* 0x00000005060075a7 */ /* 0x001064000800017f */
[----:B-1----:R-:W-:Y:S05]  /*5a70*/  @!P0 NANOSLEEP.SYNCS 0x989680 ;  /* 0x009896800000895d */ /* 0x002fea0003900000 */
[----:B------:R-:W1:Y:S02]  /*5a80*/  @!P0 SYNCS.PHASECHK.TRANS64 P0, [R6+URZ], R5 ;  /* 0x00000005060085a7 */ /* 0x000e64000800007f */
[----:B-1----:R-:W-:Y:S05]  /*5a90*/  @!P0 BRA `(.L_x_92) ;  /* 0xfffffffc00f08947 */ /* 0x002fea000383ffff */
[----:B------:R-:W-:Y:S05]  /*5aa0*/  BRA `(.L_x_126) ;  /* 0xfffffff400207947 */ /* 0x000fea000383ffff */
.L_x_93:
[----:B0-----:R0:W1:Y:S02]  /*5ab0*/  SYNCS.PHASECHK.TRANS64.TRYWAIT P0, [R9+URZ], R4 ;  /* 0x00000004090075a7 */ /* 0x001064000800017f */
[----:B-1----:R-:W-:Y:S05]  /*5ac0*/  @!P0 NANOSLEEP.SYNCS 0x989680 ;  /* 0x009896800000895d */ /* 0x002fea0003900000 */
[----:B------:R-:W1:Y:S02]  /*5ad0*/  @!P0 SYNCS.PHASECHK.TRANS64 P0, [R9+URZ], R4 ;  /* 0x00000004090085a7 */ /* 0x000e64000800007f */
[----:B-1----:R-:W-:Y:S05]  /*5ae0*/  @!P0 BRA `(.L_x_93) ;  /* 0xfffffffc00f08947 */ /* 0x002fea000383ffff */
[----:B------:R-:W-:Y:S05]  /*5af0*/  BRA `(.L_x_127) ;  /* 0xfffffff400307947 */ /* 0x000fea000383ffff */
.L_x_94:
[----:B0-----:R0:W1:Y:S02]  /*5b00*/  SYNCS.PHASECHK.TRANS64.TRYWAIT P0, [R6+URZ], R5 ;  /* 0x00000005060075a7 */ /* 0x001064000800017f */
[----:B-1----:R-:W-:Y:S05]  /*5b10*/  @!P0 NANOSLEEP.SYNCS 0x989680 ;  /* 0x009896800000895d */ /* 0x002fea0003900000 */
[----:B------:R-:W1:Y:S02]  /*5b20*/  @!P0 SYNCS.PHASECHK.TRANS64 P0, [R6+URZ], R5 ;  /* 0x00000005060085a7 */ /* 0x000e64000800007f */
[----:B-1----:R-:W-:Y:S05]  /*5b30*/  @!P0 BRA `(.L_x_94) ;  /* 0xfffffffc00f08947 */ /* 0x002fea000383ffff */
[----:B------:R-:W-:Y:S05]  /*5b40*/  BRA `(.L_x_128) ;  /* 0xfffffff400407947 */ /* 0x000fea000383ffff */
.L_x_95:
[----:B-1----:R1:W2:Y:S02]  /*5b50*/  SYNCS.PHASECHK.TRANS64.TRYWAIT P0, [R9+URZ], R4 ;  /* 0x00000004090075a7 */ /* 0x0022a4000800017f */
[----:B--2---:R-:W-:Y:S05]  /*5b60*/  @!P0 NANOSLEEP.SYNCS 0x989680 ;  /* 0x009896800000895d */ /* 0x004fea0003900000 */
[----:B------:R-:W2:Y:S02]  /*5b70*/  @!P0 SYNCS.PHASECHK.TRANS64 P0, [R9+URZ], R4 ;  /* 0x00000004090085a7 */ /* 0x000ea4000800007f */
[----:B--2---:R-:W-:Y:S05]  /*5b80*/  @!P0 BRA `(.L_x_95) ;  /* 0xfffffffc00f08947 */ /* 0x004fea000383ffff */
[----:B------:R-:W-:Y:S05]  /*5b90*/  BRA `(.L_x_129) ;  /* 0xfffffff400487947 */ /* 0x000fea000383ffff */
.L_x_130:
[----:B------:R-:W-:-:S00]  /*5ba0*/  BRA `(.L_x_130) ;  /* 0xfffffffc00fc7947 */ /* 0x000fc0000383ffff */
[----:B------:R-:W-:-:S00]  /*5bb0*/  NOP ;  /* 0x0000000000007918 */ /* 0x000fc00000000000 */
        /* <DEDUP_REMOVED lines=12> */
.L_x_131:


//--------------------- .nv.shared._ZN7cutlass13device_kernelINS_4gemm6kernel13GemmUniversalIN4cute5tupleIJiiiiEEENS1_10collective13CollectiveMmaINS1_37MainloopSm90TmaGmmaWarpSpecializedFP8ILi25ENS5_IJNS4_1CILi2EEENSA_ILi1EEESC_EEENS1_32KernelTmaWarpSpecializedPingpongEEENS5_IJNSA_ILi64EEENSA_ILi8EEENSA_ILi128EEEEEENS_12float_e4m3_tENS5_IJlSC_lEEESK_SL_NS4_8TiledMMAINS4_8MMA_AtomIJNS4_4SM904GMMA29MMA_64x8x32_F32E4M3E4M3_SS_TNILNSP_7ScaleInE1ELSR_1EEEEEENS4_6LayoutINS5_IJSC_SC_SC_EEENS5_IJNSA_ILi0EEESW_SW_EEEEENS5_IJNS4_10UnderscoreESZ_SZ_EEEEENS4_13SM90_TMA_LOADENS4_14ComposedLayoutINS4_7SwizzleILi3ELi4ELi3EEENS4_18smem_ptr_flag_bitsILi8EEENSU_INS5_IJSH_SI_EEENS5_IJSI_SC_EEEEEEEvNS4_8identityENS4_23SM90_TMA_LOAD_MULTICASTES1B_vS1C_EENS_8epilogue10collective6detail29Sm90TmaWarpSpecializedAdapterINS1G_15DefaultEpilogueISK_SL_SL_NS1F_6thread17LinearCombinationISK_Li1EffLNS1K_9ScaleType4KindE0ELNS_15FloatRoundStyleE2ESK_EENS1_15EpilogueDefaultEEEEEvvEEEEvNT_6ParamsE --------------------------
	.section	.nv.shared._ZN7cutlass13device_kernelINS_4gemm6kernel13GemmUniversalIN4cute5tupleIJiiiiEEENS1_10collective13CollectiveMmaINS1_37MainloopSm90TmaGmmaWarpSpecializedFP8ILi25ENS5_IJNS4_1CILi2EEENSA_ILi1EEESC_EEENS1_32KernelTmaWarpSpecializedPingpongEEENS5_IJNSA_ILi64EEENSA_ILi8EEENSA_ILi128EEEEEENS_12float_e4m3_tENS5_IJlSC_lEEESK_SL_NS4_8TiledMMAINS4_8MMA_AtomIJNS4_4SM904GMMA29MMA_64x8x32_F32E4M3E4M3_SS_TNILNSP_7ScaleInE1ELSR_1EEEEEENS4_6LayoutINS5_IJSC_SC_SC_EEENS5_IJNSA_ILi0EEESW_SW_EEEEENS5_IJNS4_10UnderscoreESZ_SZ_EEEEENS4_13SM90_TMA_LOADENS4_14ComposedLayoutINS4_7SwizzleILi3ELi4ELi3EEENS4_18smem_ptr_flag_bitsILi8EEENSU_INS5_IJSH_SI_EEENS5_IJSI_SC_EEEEEEEvNS4_8identityENS4_23SM90_TMA_LOAD_MULTICASTES1B_vS1C_EENS_8epilogue10collective6detail29Sm90TmaWarpSpecializedAdapterINS1G_15DefaultEpilogueISK_SL_SL_NS1F_6thread17LinearCombinationISK_Li1EffLNS1K_9ScaleType4KindE0ELNS_15FloatRoundStyleE2ESK_EENS1_15EpilogueDefaultEEEEEvvEEEEvNT_6ParamsE,"aw",@nobits
	.sectionflags	@""
	.align	16
	.zero		1024


//--------------------- .nv.shared.reserved.0     --------------------------
	.section	.nv.shared.reserved.0,"aw",@nobits
	.weak		__nv_reservedSMEM_offset_0_alias
	.size		__nv_reservedSMEM_offset_0_alias, 0, 0
	.other		__nv_reservedSMEM_offset_0_alias,@"STO_CUDA_RESERVED_SHARED STV_DEFAULT"
__nv_reservedSMEM_offset_0_alias:
	.zero		0


//--------------------- .nv.global                --------------------------
	.section	.nv.global,"aw",@nobits
.nv.global:
	.type		_ZN39_INTERNAL_95cd1962_4_k_cu_6a3f4561_67584cute1_E,@object
	.size		_ZN39_INTERNAL_95cd1962_4_k_cu_6a3f4561_67584cute1_E,(_ZN39_INTERNAL_95cd1962_4_k_cu_6a3f4561_67584cuda3std3__45__cpo6cbeginE - _ZN39_INTERNAL_95cd1962_4_k_cu_6a3f4561_67584cute1_E)
_ZN39_INTERNAL_95cd1962_4_k_cu_6a3f4561_67584cute1_E:
	.zero		1
	.type		_ZN39_INTERNAL_95cd1962_4_k_cu_6a3f4561_67584cuda3std3__45__cpo6cbeginE,@object
	.size		_ZN39_INTERNAL_95cd1962_4_k_cu_6a3f4561_67584cuda3std3__45__cpo6cbeginE,(_ZN39_INTERNAL_95cd1962_4_k_cu_6a3f4561_67584cuda3std3__48in_placeE - _ZN39_INTERNAL_95cd1962_4_k_cu_6a3f4561_67584cuda3std3__45__cpo6cbeginE)
_ZN39_INTERNAL_95cd1962_4_k_cu_6a3f4561_67584cuda3std3__45__cpo6cbeginE:
	.zero		1
	.type		_ZN39_INTERNAL_95cd1962_4_k_cu_6a3f4561_67584cuda3std3__48in_placeE,@object
	.size		_ZN39_INTERNAL_95cd1962_4_k_cu_6a3f4561_67584cuda3std3__48in_placeE,(_ZN39_INTERNAL_95cd1962_4_k_cu_6a3f4561_67584cuda3std6ranges3__45__cpo9iter_moveE - _ZN39_INTERNAL_95cd1962_4_k_cu_6a3f4561_67584cuda3std3__48in_placeE)
_ZN39_INTERNAL_95cd1962_4_k_cu_6a3f4561_67584cuda3std3__48in_placeE:
	.zero		1
	.type		_ZN39_INTERNAL_95cd1962_4_k_cu_6a3f4561_67584cuda3std6ranges3__45__cpo9iter_moveE,@object
	.size		_ZN39_INTERNAL_95cd1962_4_k_cu_6a3f4561_67584cuda3std6ranges3__45__cpo9iter_moveE,(_ZN39_INTERNAL_95cd1962_4_k_cu_6a3f4561_67584cuda3std3__45__cpo5beginE - _ZN39_INTERNAL_95cd1962_4_k_cu_6a3f4561_67584cuda3std6ranges3__45__cpo9iter_moveE)
_ZN39_INTERNAL_95cd1962_4_k_cu_6a3f4561_67584cuda3std6ranges3__45__cpo9iter_moveE:
	.zero		1
	.type		_ZN39_INTERNAL_95cd1962_4_k_cu_6a3f4561_67584cuda3std3__45__cpo5beginE,@object
	.size		_ZN39_INTERNAL_95cd1962_4_k_cu_6a3f4561_67584cuda3std3__45__cpo5beginE,(_ZN39_INTERNAL_95cd1962_4_k_cu_6a3f4561_67584cuda3std3__441_GLOBAL__N__95cd1962_4_k_cu_6a3f4561_67586ignoreE - _ZN39_INTERNAL_95cd1962_4_k_cu_6a3f4561_67584cuda3std3__45__cpo5beginE)
_ZN39_INTERNAL_95cd1962_4_k_cu_6a3f4561_67584cuda3std3__45__cpo5beginE:
	.zero		1
	.type		_ZN39_INTERNAL_95cd1962_4_k_cu_6a3f4561_67584cuda3std3__441_GLOBAL__N__95cd1962_4_k_cu_6a3f4561_67586ignoreE,@object
	.size		_ZN39_INTERNAL_95cd1962_4_k_cu_6a3f4561_67584cuda3std3__441_GLOBAL__N__95cd1962_4_k_cu_6a3f4561_67586ignoreE,(_ZN39_INTERNAL_95cd1962_4_k_cu_6a3f4561_67584cute7productE - _ZN39_INTERNAL_95cd1962_4_k_cu_6a3f4561_67584cuda3std3__441_GLOBAL__N__95cd1962_4_k_cu_6a3f4561_67586ignoreE)
_ZN39_INTERNAL_95cd1962_4_k_cu_6a3f4561_67584cuda3std3__441_GLOBAL__N__95cd1962_4_k_cu_6a3f4561_67586ignoreE:
	.zero		1
	.type		_ZN39_INTERNAL_95cd1962_4_k_cu_6a3f4561_67584cute7productE,@object
	.size		_ZN39_INTERNAL_95cd1962_4_k_cu_6a3f4561_67584cute7productE,(_ZN39_INTERNAL_95cd1962_4_k_cu_6a3f4561_67584cuda3std3__45__cpo3endE - _ZN39_INTERNAL_95cd1962_4_k_cu_6a3f4561_67584cute7productE)
_ZN39_INTERNAL_95cd1962_4_k_cu_6a3f4561_67584cute7productE:
	.zero		1
	.type		_ZN39_INTERNAL_95cd1962_4_k_cu_6a3f4561_67584cuda3std3__45__cpo3endE,@object
	.size		_ZN39_INTERNAL_95cd1962_4_k_cu_6a3f4561_67584cuda3std3__45__cpo3endE,(_ZN39_INTERNAL_95cd1962_4_k_cu_6a3f4561_67584cuda3std3__419piecewise_constructE - _ZN39_INTERNAL_95cd1962_4_k_cu_6a3f4561_67584cuda3std3__45__cpo3endE)
_ZN39_INTERNAL_95cd1962_4_k_cu_6a3f4561_67584cuda3std3__45__cpo3endE:
	.zero		1
	.type		_ZN39_INTERNAL_95cd1962_4_k_cu_6a3f4561_67584cuda3std3__419piecewise_constructE,@object
	.size		_ZN39_INTERNAL_95cd1962_4_k_cu_6a3f4561_67584cuda3std3__419piecewise_constructE,(_ZN39_INTERNAL_95cd1962_4_k_cu_6a3f4561_67584cuda3std3__45__cpo4cendE - _ZN39_INTERNAL_95cd1962_4_k_cu_6a3f4561_67584cuda3std3__419piecewise_constructE)
_ZN39_INTERNAL_95cd1962_4_k_cu_6a3f4561_67584cuda3std3__419piecewise_constructE:
	.zero		1
	.type		_ZN39_INTERNAL_95cd1962_4_k_cu_6a3f4561_67584cuda3std3__45__cpo4cendE,@object
	.size		_ZN39_INTERNAL_95cd1962_4_k_cu_6a3f4561_67584cuda3std3__45__cpo4cendE,(_ZN39_INTERNAL_95cd1962_4_k_cu_6a3f4561_67584cuda3std6ranges3__45__cpo4swapE - _ZN39_INTERNAL_95cd1962_4_k_cu_6a3f4561_67584cuda3std3__45__cpo4cendE)
_ZN39_INTERNAL_95cd1962_4_k_cu_6a3f4561_67584cuda3std3__45__cpo4cendE:
	.zero		1
	.type		_ZN39_INTERNAL_95cd1962_4_k_cu_6a3f4561_67584cuda3std6ranges3__45__cpo4swapE,@object
	.size		_ZN39_INTERNAL_95cd1962_4_k_cu_6a3f4561_67584cuda3std6ranges3__45__cpo4swapE,(.L_7 - _ZN39_INTERNAL_95cd1962_4_k_cu_6a3f4561_67584cuda3std6ranges3__45__cpo4swapE)
_ZN39_INTERNAL_95cd1962_4_k_cu_6a3f4561_67584cuda3std6ranges3__45__cpo4swapE:
	.zero		1
.L_7:


//--------------------- .nv.constant0._ZN7cutlass13device_kernelINS_4gemm6kernel13GemmUniversalIN4cute5tupleIJiiiiEEENS1_10collective13CollectiveMmaINS1_37MainloopSm90TmaGmmaWarpSpecializedFP8ILi25ENS5_IJNS4_1CILi2EEENSA_ILi1EEESC_EEENS1_32KernelTmaWarpSpecializedPingpongEEENS5_IJNSA_ILi64EEENSA_ILi8EEENSA_ILi128EEEEEENS_12float_e4m3_tENS5_IJlSC_lEEESK_SL_NS4_8TiledMMAINS4_8MMA_AtomIJNS4_4SM904GMMA29MMA_64x8x32_F32E4M3E4M3_SS_TNILNSP_7ScaleInE1ELSR_1EEEEEENS4_6LayoutINS5_IJSC_SC_SC_EEENS5_IJNSA_ILi0EEESW_SW_EEEEENS5_IJNS4_10UnderscoreESZ_SZ_EEEEENS4_13SM90_TMA_LOADENS4_14ComposedLayoutINS4_7SwizzleILi3ELi4ELi3EEENS4_18smem_ptr_flag_bitsILi8EEENSU_INS5_IJSH_SI_EEENS5_IJSI_SC_EEEEEEEvNS4_8identityENS4_23SM90_TMA_LOAD_MULTICASTES1B_vS1C_EENS_8epilogue10collective6detail29Sm90TmaWarpSpecializedAdapterINS1G_15DefaultEpilogueISK_SL_SL_NS1F_6thread17LinearCombinationISK_Li1EffLNS1K_9ScaleType4KindE0ELNS_15FloatRoundStyleE2ESK_EENS1_15EpilogueDefaultEEEEEvvEEEEvNT_6ParamsE --------------------------
	.section	.nv.constant0._ZN7cutlass13device_kernelINS_4gemm6kernel13GemmUniversalIN4cute5tupleIJiiiiEEENS1_10collective13CollectiveMmaINS1_37MainloopSm90TmaGmmaWarpSpecializedFP8ILi25ENS5_IJNS4_1CILi2EEENSA_ILi1EEESC_EEENS1_32KernelTmaWarpSpecializedPingpongEEENS5_IJNSA_ILi64EEENSA_ILi8EEENSA_ILi128EEEEEENS_12float_e4m3_tENS5_IJlSC_lEEESK_SL_NS4_8TiledMMAINS4_8MMA_AtomIJNS4_4SM904GMMA29MMA_64x8x32_F32E4M3E4M3_SS_TNILNSP_7ScaleInE1ELSR_1EEEEEENS4_6LayoutINS5_IJSC_SC_SC_EEENS5_IJNSA_ILi0EEESW_SW_EEEEENS5_IJNS4_10UnderscoreESZ_SZ_EEEEENS4_13SM90_TMA_LOADENS4_14ComposedLayoutINS4_7SwizzleILi3ELi4ELi3EEENS4_18smem_ptr_flag_bitsILi8EEENSU_INS5_IJSH_SI_EEENS5_IJSI_SC_EEEEEEEvNS4_8identityENS4_23SM90_TMA_LOAD_MULTICASTES1B_vS1C_EENS_8epilogue10collective6detail29Sm90TmaWarpSpecializedAdapterINS1G_15DefaultEpilogueISK_SL_SL_NS1F_6thread17LinearCombinationISK_Li1EffLNS1K_9ScaleType4KindE0ELNS_15FloatRoundStyleE2ESK_EENS1_15EpilogueDefaultEEEEEvvEEEEvNT_6ParamsE,"a",@progbits
	.sectionflags	@""
	.align	4
.nv.constant0._ZN7cutlass13device_kernelINS_4gemm6kernel13GemmUniversalIN4cute5tupleIJiiiiEEENS1_10collective13CollectiveMmaINS1_37MainloopSm90TmaGmmaWarpSpecializedFP8ILi25ENS5_IJNS4_1CILi2EEENSA_ILi1EEESC_EEENS1_32KernelTmaWarpSpecializedPingpongEEENS5_IJNSA_ILi64EEENSA_ILi8EEENSA_ILi128EEEEEENS_12float_e4m3_tENS5_IJlSC_lEEESK_SL_NS4_8TiledMMAINS4_8MMA_AtomIJNS4_4SM904GMMA29MMA_64x8x32_F32E4M3E4M3_SS_TNILNSP_7ScaleInE1ELSR_1EEEEEENS4_6LayoutINS5_IJSC_SC_SC_EEENS5_IJNSA_ILi0EEESW_SW_EEEEENS5_IJNS4_10UnderscoreESZ_SZ_EEEEENS4_13SM90_TMA_LOADENS4_14ComposedLayoutINS4_7SwizzleILi3ELi4ELi3EEENS4_18smem_ptr_flag_bitsILi8EEENSU_INS5_IJSH_SI_EEENS5_IJSI_SC_EEEEEEEvNS4_8identityENS4_23SM90_TMA_LOAD_MULTICASTES1B_vS1C_EENS_8epilogue10collective6detail29Sm90TmaWarpSpecializedAdapterINS1G_15DefaultEpilogueISK_SL_SL_NS1F_6thread17LinearCombinationISK_Li1EffLNS1K_9ScaleType4KindE0ELNS_15FloatRoundStyleE2ESK_EENS1_15EpilogueDefaultEEEEEvvEEEEvNT_6ParamsE:
	.zero		1664


//--------------------- SYMBOLS --------------------------

	.type		.nv.reservedSmem.offset0,@object
	.size		.nv.reservedSmem.offset0,0x4
